def attn_fwd(
    Q,
    K,
    V,
    Out,
    Lse,
    sm_scale,
    stride_qz,
    stride_qh,
    stride_qm,
    stride_qk,
    stride_kz,
    stride_kh,
    stride_kn,
    stride_kk,
    stride_vz,
    stride_vh,
    stride_vn,
    stride_vk,
    stride_oz,
    stride_oh,
    stride_om,
    stride_ok,
    seqlen_q,
    seqlen_k,
    BLOCK_M: tl.constexpr,
    BLOCK_N: tl.constexpr,
    HEAD_DIM: tl.constexpr,
    CAUSAL: tl.constexpr,
):
    start_m = tl.program_id(0)
    off_hz = tl.program_id(1)
    q_off = off_hz * stride_qh
    k_off = off_hz * stride_kh
    v_off = off_hz * stride_vh
    offs_m = start_m * BLOCK_M + tl.arange(0, BLOCK_M)
    offs_d = tl.arange(0, HEAD_DIM)
    offs_n = tl.arange(0, BLOCK_N)
    q_ptrs = Q + q_off + offs_m[:, None] * stride_qm + offs_d[None, :] * stride_qk
    k_ptrs = K + k_off + offs_d[:, None] * stride_kk + offs_n[None, :] * stride_kn
    v_ptrs = V + v_off + offs_n[:, None] * stride_vn + offs_d[None, :] * stride_vk
    m_i = tl.full([BLOCK_M], float("-inf"), dtype=tl.float32)
    l_i = tl.zeros([BLOCK_M], dtype=tl.float32) + 1.0
    acc = tl.zeros([BLOCK_M, HEAD_DIM], dtype=tl.float32)
    q = tl.load(q_ptrs)
    acc, l_i, m_i = _attn_fwd_inner(
        acc,
        l_i,
        m_i,
        q,
        k_ptrs,
        v_ptrs,
        sm_scale,
        stride_kn,
        stride_vn,
        start_m,
        seqlen_k,
        BLOCK_M,
        BLOCK_N,
        HEAD_DIM,
        CAUSAL,
    )
    acc = acc / l_i[:, None]
    lse = m_i + tl.math.log2(l_i) / 1.4426950408889634
    o_ptrs = (
        Out
        + off_hz * stride_oh
        + offs_m[:, None] * stride_om
        + offs_d[None, :] * stride_ok
    )
    tl.store(o_ptrs, acc.to(Out.dtype.element_ty))
    tl.store(Lse + off_hz * seqlen_q + offs_m, lse)

# config = {"BLOCK_M": 64, "BLOCK_N": 128, "HEAD_DIM": 64, "arch": "sm_80", "causal": false, "dtype": "bf16", "num_stages": 2, "num_warps": 8}
# arch = sm_80


// ===== COMPILED SASS (sm_80) =====

	.target	sm_80

	.elftype	@"ET_EXEC"


//--------------------- .note.nv.tkinfo           --------------------------
	.section	.note.nv.tkinfo,"",@"SHT_NOTE"
	.sectionflags	@"SHF_NOTE_NV_TKINFO"
	.tkinfo
        /*0018*/ 	.word	0x00000002
        /*0030*/ 	.string	""
        /*0030*/ 	.string	"ptxas"
        /*0030*/ 	.string	"Cuda compilation tools, release 13.0, V13.0.88"
        /*0030*/ 	.string	"Build cuda_13.0.r13.0/compiler.36424714_0"
        /*0030*/ 	.string	"-v  -suppress-debug-info  -lineinfo  -arch sm_80 "



//--------------------- .note.nv.cuinfo           --------------------------
	.section	.note.nv.cuinfo,"",@"SHT_NOTE"
	.sectionflags	@"SHF_NOTE_NV_CUINFO"
        /*0018*/ 	.short	0x0002
        /*001a*/ 	.short	0x0050
        /*001c*/ 	.short	0x0082
	.zero		2


//--------------------- .nv.info                  --------------------------
	.section	.nv.info,"",@"SHT_CUDA_INFO"
	.align	4


	//----- nvinfo : EIATTR_REGCOUNT
	.align		4
        /*0000*/ 	.byte	0x04, 0x2f
        /*0002*/ 	.short	(.L_2 - .L_1)
	.align		4
.L_1:
        /*0004*/ 	.word	index@(attn_fwd)
        /*0008*/ 	.word	0x000000ff


	//----- nvinfo : EIATTR_FRAME_SIZE
	.align		4
.L_2:
        /*000c*/ 	.byte	0x04, 0x11
        /*000e*/ 	.short	(.L_4 - .L_3)
	.align		4
.L_3:
        /*0010*/ 	.word	index@(attn_fwd)
        /*0014*/ 	.word	0x000000e8


	//----- nvinfo : EIATTR_MIN_STACK_SIZE
	.align		4
.L_4:
        /*0018*/ 	.byte	0x04, 0x12
        /*001a*/ 	.short	(.L_6 - .L_5)
	.align		4
.L_5:
        /*001c*/ 	.word	index@(attn_fwd)
        /*0020*/ 	.word	0x000000e8
.L_6:


//--------------------- .nv.info.attn_fwd         --------------------------
	.section	.nv.info.attn_fwd,"",@"SHT_CUDA_INFO"
	.sectionflags	@""
	.align	4


	//----- nvinfo : EIATTR_CUDA_API_VERSION
	.align		4
        /*0000*/ 	.byte	0x04, 0x37
        /*0002*/ 	.short	(.L_8 - .L_7)
.L_7:
        /*0004*/ 	.word	0x00000082


	//----- nvinfo : EIATTR_SW2861232_WAR
	.align		4
.L_8:
        /*0008*/ 	.byte	0x01, 0x35
	.zero		2


	//----- nvinfo : EIATTR_PARAM_CBANK
	.align		4
        /*000c*/ 	.byte	0x04, 0x0a
        /*000e*/ 	.short	(.L_10 - .L_9)
	.align		4
.L_9:
        /*0010*/ 	.word	index@(.nv.constant0.attn_fwd)
        /*0014*/ 	.short	0x0160
        /*0016*/ 	.short	0x0088


	//----- nvinfo : EIATTR_CBANK_PARAM_SIZE
	.align		4
.L_10:
        /*0018*/ 	.byte	0x03, 0x19
        /*001a*/ 	.short	0x0088


	//----- nvinfo : EIATTR_KPARAM_INFO
	.align		4
        /*001c*/ 	.byte	0x04, 0x17
        /*001e*/ 	.short	(.L_12 - .L_11)
.L_11:
        /*0020*/ 	.word	0x00000000
        /*0024*/ 	.short	0x0019
        /*0026*/ 	.short	0x0080
        /*0028*/ 	.byte	0x00, 0xf4, 0x21, 0x00


	//----- nvinfo : EIATTR_KPARAM_INFO
	.align		4
.L_12:
        /*002c*/ 	.byte	0x04, 0x17
        /*002e*/ 	.short	(.L_14 - .L_13)
.L_13:
        /*0030*/ 	.word	0x00000000
        /*0034*/ 	.short	0x0018
        /*0036*/ 	.short	0x0078
        /*0038*/ 	.byte	0x00, 0xf4, 0x21, 0x00


	//----- nvinfo : EIATTR_KPARAM_INFO
	.align		4
.L_14:
        /*003c*/ 	.byte	0x04, 0x17
        /*003e*/ 	.short	(.L_16 - .L_15)
.L_15:
        /*0040*/ 	.word	0x00000000
        /*0044*/ 	.short	0x0017
        /*0046*/ 	.short	0x0070
        /*0048*/ 	.byte	0x00, 0xf0, 0x11, 0x00


	//----- nvinfo : EIATTR_KPARAM_INFO
	.align		4
.L_16:
        /*004c*/ 	.byte	0x04, 0x17
        /*004e*/ 	.short	(.L_18 - .L_17)
.L_17:
        /*0050*/ 	.word	0x00000000
        /*0054*/ 	.short	0x0016
        /*0056*/ 	.short	0x006c
        /*0058*/ 	.byte	0x00, 0xf0, 0x11, 0x00


	//----- nvinfo : EIATTR_KPARAM_INFO
	.align		4
.L_18:
        /*005c*/ 	.byte	0x04, 0x17
        /*005e*/ 	.short	(.L_20 - .L_19)
.L_19:
        /*0060*/ 	.word	0x00000000
        /*0064*/ 	.short	0x0015
        /*0066*/ 	.short	0x0068
        /*0068*/ 	.byte	0x00, 0xf0, 0x11, 0x00


	//----- nvinfo : EIATTR_KPARAM_INFO
	.align		4
.L_20:
        /*006c*/ 	.byte	0x04, 0x17
        /*006e*/ 	.short	(.L_22 - .L_21)
.L_21:
        /*0070*/ 	.word	0x00000000
        /*0074*/ 	.short	0x0014
        /*0076*/ 	.short	0x0064
        /*0078*/ 	.byte	0x00, 0xf0, 0x11, 0x00


	//----- nvinfo : EIATTR_KPARAM_INFO
	.align		4
.L_22:
        /*007c*/ 	.byte	0x04, 0x17
        /*007e*/ 	.short	(.L_24 - .L_23)
.L_23:
        /*0080*/ 	.word	0x00000000
        /*0084*/ 	.short	0x0013
        /*0086*/ 	.short	0x0060
        /*0088*/ 	.byte	0x00, 0xf0, 0x11, 0x00


	//----- nvinfo : EIATTR_KPARAM_INFO
	.align		4
.L_24:
        /*008c*/ 	.byte	0x04, 0x17
        /*008e*/ 	.short	(.L_26 - .L_25)
.L_25:
        /*0090*/ 	.word	0x00000000
        /*0094*/ 	.short	0x0012
        /*0096*/ 	.short	0x005c
        /*0098*/ 	.byte	0x00, 0xf0, 0x11, 0x00


	//----- nvinfo : EIATTR_KPARAM_INFO
	.align		4
.L_26:
        /*009c*/ 	.byte	0x04, 0x17
        /*009e*/ 	.short	(.L_28 - .L_27)
.L_27:
        /*00a0*/ 	.word	0x00000000
        /*00a4*/ 	.short	0x0011
        /*00a6*/ 	.short	0x0058
        /*00a8*/ 	.byte	0x00, 0xf0, 0x11, 0x00


	//----- nvinfo : EIATTR_KPARAM_INFO
	.align		4
.L_28:
        /*00ac*/ 	.byte	0x04, 0x17
        /*00ae*/ 	.short	(.L_30 - .L_29)
.L_29:
        /*00b0*/ 	.word	0x00000000
        /*00b4*/ 	.short	0x0010
        /*00b6*/ 	.short	0x0054
        /*00b8*/ 	.byte	0x00, 0xf0, 0x11, 0x00


	//----- nvinfo : EIATTR_KPARAM_INFO
	.align		4
.L_30:
        /*00bc*/ 	.byte	0x04, 0x17
        /*00be*/ 	.short	(.L_32 - .L_31)
.L_31:
        /*00c0*/ 	.word	0x00000000
        /*00c4*/ 	.short	0x000f
        /*00c6*/ 	.short	0x0050
        /*00c8*/ 	.byte	0x00, 0xf0, 0x11, 0x00


	//----- nvinfo : EIATTR_KPARAM_INFO
	.align		4
.L_32:
        /*00cc*/ 	.byte	0x04, 0x17
        /*00ce*/ 	.short	(.L_34 - .L_33)
.L_33:
        /*00d0*/ 	.word	0x00000000
        /*00d4*/ 	.short	0x000e
        /*00d6*/ 	.short	0x004c
        /*00d8*/ 	.byte	0x00, 0xf0, 0x11, 0x00


	//----- nvinfo : EIATTR_KPARAM_INFO
	.align		4
.L_34:
        /*00dc*/ 	.byte	0x04, 0x17
        /*00de*/ 	.short	(.L_36 - .L_35)
.L_35:
        /*00e0*/ 	.word	0x00000000
        /*00e4*/ 	.short	0x000d
        /*00e6*/ 	.short	0x0048
        /*00e8*/ 	.byte	0x00, 0xf0, 0x11, 0x00


	//----- nvinfo : EIATTR_KPARAM_INFO
	.align		4
.L_36:
        /*00ec*/ 	.byte	0x04, 0x17
        /*00ee*/ 	.short	(.L_38 - .L_37)
.L_37:
        /*00f0*/ 	.word	0x00000000
        /*00f4*/ 	.short	0x000c
        /*00f6*/ 	.short	0x0044
        /*00f8*/ 	.byte	0x00, 0xf0, 0x11, 0x00


	//----- nvinfo : EIATTR_KPARAM_INFO
	.align		4
.L_38:
        /*00fc*/ 	.byte	0x04, 0x17
        /*00fe*/ 	.short	(.L_40 - .L_39)
.L_39:
        /*0100*/ 	.word	0x00000000
        /*0104*/ 	.short	0x000b
        /*0106*/ 	.short	0x0040
        /*0108*/ 	.byte	0x00, 0xf0, 0x11, 0x00


	//----- nvinfo : EIATTR_KPARAM_INFO
	.align		4
.L_40:
        /*010c*/ 	.byte	0x04, 0x17
        /*010e*/ 	.short	(.L_42 - .L_41)
.L_41:
        /*0110*/ 	.word	0x00000000
        /*0114*/ 	.short	0x000a
        /*0116*/ 	.short	0x003c
        /*0118*/ 	.byte	0x00, 0xf0, 0x11, 0x00


	//----- nvinfo : EIATTR_KPARAM_INFO
	.align		4
.L_42:
        /*011c*/ 	.byte	0x04, 0x17
        /*011e*/ 	.short	(.L_44 - .L_43)
.L_43:
        /*0120*/ 	.word	0x00000000
        /*0124*/ 	.short	0x0009
        /*0126*/ 	.short	0x0038
        /*0128*/ 	.byte	0x00, 0xf0, 0x11, 0x00


	//----- nvinfo : EIATTR_KPARAM_INFO
	.align		4
.L_44:
        /*012c*/ 	.byte	0x04, 0x17
        /*012e*/ 	.short	(.L_46 - .L_45)
.L_45:
        /*0130*/ 	.word	0x00000000
        /*0134*/ 	.short	0x0008
        /*0136*/ 	.short	0x0034
        /*0138*/ 	.byte	0x00, 0xf0, 0x11, 0x00


	//----- nvinfo : EIATTR_KPARAM_INFO
	.align		4
.L_46:
        /*013c*/ 	.byte	0x04, 0x17
        /*013e*/ 	.short	(.L_48 - .L_47)
.L_47:
        /*0140*/ 	.word	0x00000000
        /*0144*/ 	.short	0x0007
        /*0146*/ 	.short	0x0030
        /*0148*/ 	.byte	0x00, 0xf0, 0x11, 0x00


	//----- nvinfo : EIATTR_KPARAM_INFO
	.align		4
.L_48:
        /*014c*/ 	.byte	0x04, 0x17
        /*014e*/ 	.short	(.L_50 - .L_49)
.L_49:
        /*0150*/ 	.word	0x00000000
        /*0154*/ 	.short	0x0006
        /*0156*/ 	.short	0x002c
        /*0158*/ 	.byte	0x00, 0xf0, 0x11, 0x00


	//----- nvinfo : EIATTR_KPARAM_INFO
	.align		4
.L_50:
        /*015c*/ 	.byte	0x04, 0x17
        /*015e*/ 	.short	(.L_52 - .L_51)
.L_51:
        /*0160*/ 	.word	0x00000000
        /*0164*/ 	.short	0x0005
        /*0166*/ 	.short	0x0028
        /*0168*/ 	.byte	0x00, 0xf0, 0x11, 0x00


	//----- nvinfo : EIATTR_KPARAM_INFO
	.align		4
.L_52:
        /*016c*/ 	.byte	0x04, 0x17
        /*016e*/ 	.short	(.L_54 - .L_53)
.L_53:
        /*0170*/ 	.word	0x00000000
        /*0174*/ 	.short	0x0004
        /*0176*/ 	.short	0x0020
        /*0178*/ 	.byte	0x00, 0xf4, 0x21, 0x00


	//----- nvinfo : EIATTR_KPARAM_INFO
	.align		4
.L_54:
        /*017c*/ 	.byte	0x04, 0x17
        /*017e*/ 	.short	(.L_56 - .L_55)
.L_55:
        /*0180*/ 	.word	0x00000000
        /*0184*/ 	.short	0x0003
        /*0186*/ 	.short	0x0018
        /*0188*/ 	.byte	0x00, 0xf4, 0x21, 0x00


	//----- nvinfo : EIATTR_KPARAM_INFO
	.align		4
.L_56:
        /*018c*/ 	.byte	0x04, 0x17
        /*018e*/ 	.short	(.L_58 - .L_57)
.L_57:
        /*0190*/ 	.word	0x00000000
        /*0194*/ 	.short	0x0002
        /*0196*/ 	.short	0x0010
        /*0198*/ 	.byte	0x00, 0xf4, 0x21, 0x00


	//----- nvinfo : EIATTR_KPARAM_INFO
	.align		4
.L_58:
        /*019c*/ 	.byte	0x04, 0x17
        /*019e*/ 	.short	(.L_60 - .L_59)
.L_59:
        /*01a0*/ 	.word	0x00000000
        /*01a4*/ 	.short	0x0001
        /*01a6*/ 	.short	0x0008
        /*01a8*/ 	.byte	0x00, 0xf4, 0x21, 0x00


	//----- nvinfo : EIATTR_KPARAM_INFO
	.align		4
.L_60:
        /*01ac*/ 	.byte	0x04, 0x17
        /*01ae*/ 	.short	(.L_62 - .L_61)
.L_61:
        /*01b0*/ 	.word	0x00000000
        /*01b4*/ 	.short	0x0000
        /*01b6*/ 	.short	0x0000
        /*01b8*/ 	.byte	0x00, 0xf4, 0x21, 0x00


	//----- nvinfo : EIATTR_MAXREG_COUNT
	.align		4
.L_62:
        /*01bc*/ 	.byte	0x03, 0x1b
        /*01be*/ 	.short	0x00ff


	//----- nvinfo : EIATTR_NUM_BARRIERS
	.align		4
        /*01c0*/ 	.byte	0x02, 0x4c
        /*01c2*/ 	.byte	0x01
	.zero		1


	//----- nvinfo : EIATTR_ANNOTATIONS
	.align		4
        /*01c4*/ 	.byte	0x04, 0x55
        /*01c6*/ 	.short	(.L_64 - .L_63)


	//   ....[0]....
.L_63:
        /*01c8*/ 	.word	0x00000001
        /*01cc*/ 	.byte	0x10, 0x0c, 0x00, 0x00, 0x01, 0x00, 0x00, 0x00, 0x40, 0x0c, 0x00, 0x00, 0x01, 0x00, 0x00, 0x00
        /* <DEDUP_REMOVED lines=27> */
        /*038c*/ 	.byte	0xf0, 0x1b, 0x00, 0x00, 0x01, 0x00, 0x00, 0x00, 0x00, 0x1c, 0x00, 0x00


	//----- nvinfo : EIATTR_MERCURY_ISA_VERSION
	.align		4
.L_64:
        /*0398*/ 	.byte	0x03, 0x5f
        /*039a*/ 	.short	0x0000


	//----- nvinfo : EIATTR_COOP_GROUP_MASK_REGIDS
	.align		4
        /*039c*/ 	.byte	0x04, 0x29
        /*039e*/ 	.short	(.L_66 - .L_65)


	//   ....[0]....
.L_65:
        /*03a0*/ 	.word	0xffffffff


	//   ....[1]....
        /*03a4*/ 	.word	0xffffffff


	//   ....[2]....
        /*03a8*/ 	.word	0xffffffff


	//   ....[3]....
        /*03ac*/ 	.word	0xffffffff


	//   ....[4]....
        /*03b0*/ 	.word	0xffffffff


	//   ....[5]....
        /*03b4*/ 	.word	0xffffffff


	//   ....[6]....
        /*03b8*/ 	.word	0xffffffff


	//   ....[7]....
        /*03bc*/ 	.word	0xffffffff


	//----- nvinfo : EIATTR_COOP_GROUP_INSTR_OFFSETS
	.align		4
.L_66:
        /*03c0*/ 	.byte	0x04, 0x28
        /*03c2*/ 	.short	(.L_68 - .L_67)


	//   ....[0]....
.L_67:
        /*03c4*/ 	.word	0x00003400


	//   ....[1]....
        /*03c8*/ 	.word	0x00003410


	//   ....[2]....
        /*03cc*/ 	.word	0x00003480


	//   ....[3]....
        /*03d0*/ 	.word	0x00003490


	//   ....[4]....
        /*03d4*/ 	.word	0x00004fd0


	//   ....[5]....
        /*03d8*/ 	.word	0x00004fe0


	//   ....[6]....
        /*03dc*/ 	.word	0x00005060


	//   ....[7]....
        /*03e0*/ 	.word	0x00005070


	//----- nvinfo : EIATTR_EXIT_INSTR_OFFSETS
	.align		4
.L_68:
        /*03e4*/ 	.byte	0x04, 0x1c
        /*03e6*/ 	.short	(.L_70 - .L_69)


	//   ....[0]....
.L_69:
        /*03e8*/ 	.word	0x000065f0


	//   ....[1]....
        /*03ec*/ 	.word	0x00006690


	//----- nvinfo : EIATTR_REQNTID
	.align		4
.L_70:
        /*03f0*/ 	.byte	0x04, 0x10
        /*03f2*/ 	.short	(.L_72 - .L_71)
.L_71:
        /*03f4*/ 	.word	0x00000100
        /*03f8*/ 	.word	0x00000001
        /*03fc*/ 	.word	0x00000001
.L_72:


//--------------------- .nv.callgraph             --------------------------
	.section	.nv.callgraph,"",@"SHT_CUDA_CALLGRAPH"
	.align	4
	.sectionentsize	8
	.align		4
        /*0000*/ 	.word	0x00000000
	.align		4
        /*0004*/ 	.word	0xffffffff
	.align		4
        /*0008*/ 	.word	0x00000000
	.align		4
        /*000c*/ 	.word	0xfffffffe
	.align		4
        /*0010*/ 	.word	0x00000000
	.align		4
        /*0014*/ 	.word	0xfffffffd
	.align		4
        /*0018*/ 	.word	0x00000000
	.align		4
        /*001c*/ 	.word	0xfffffffc


//--------------------- .nv.rel.action            --------------------------
	.section	.nv.rel.action,"",@"SHT_CUDA_RELOCINFO"
	.align	8
	.sectionentsize	8
        /*0000*/ 	.byte	0x73, 0x00, 0x00, 0x00, 0x00, 0x00, 0x00, 0x00, 0x00, 0x00, 0x00, 0x11, 0x25, 0x00, 0x05, 0x36


//--------------------- .nv.constant4             --------------------------
	.section	.nv.constant4,"a",@progbits
	.align	8
	.align		8
.nv.constant4:
        /*0000*/ 	.dword	_$_str


//--------------------- .nv.constant0.attn_fwd    --------------------------
	.section	.nv.constant0.attn_fwd,"a",@progbits
	.sectionflags	@""
	.align	4
.nv.constant0.attn_fwd:
	.zero		488


//--------------------- .text.attn_fwd            --------------------------
	.section	.text.attn_fwd,"ax",@progbits
	.sectioninfo	@"SHI_REGISTERS=255"
	.align	128
        .global         attn_fwd
        .type           attn_fwd,@function
        .size           attn_fwd,(.L_x_3 - attn_fwd)
        .other          attn_fwd,@"STO_CUDA_ENTRY STV_DEFAULT"
attn_fwd:
.text.attn_fwd:
[----:B------:R-:W-:Y:S02]  /*0000*/  MOV R1, c[0x0][0x28] ;  /* 0x00000a0000017a02 */ /* 0x000fe40000000f00 */
[----:B------:R-:W0:Y:S01]  /*0010*/  S2R R22, SR_TID.X ;  /* 0x0000000000167919 */ /* 0x000e220000002100 */
[----:B------:R-:W-:Y:S01]  /*0020*/  MOV R15, c[0x0][0x198] ;  /* 0x00006600000f7a02 */ /* 0x000fe20000000f00 */
[----:B------:R-:W-:Y:S01]  /*0030*/  ULDC.64 UR4, c[0x0][0x118] ;  /* 0x0000460000047ab9 */ /* 0x000fe20000000a00 */
[----:B------:R-:W-:Y:S01]  /*0040*/  IADD3 R1, R1, -0xe8, RZ ;  /* 0xffffff1801017810 */ /* 0x000fe20007ffe0ff */
[----:B------:R-:W1:Y:S04]  /*0050*/  S2R R3, SR_CTAID.X ;  /* 0x0000000000037919 */ /* 0x000e680000002500 */
[----:B------:R-:W2:Y:S01]  /*0060*/  S2R R24, SR_CTAID.Y ;  /* 0x0000000000187919 */ /* 0x000ea20000002600 */
[----:B0-----:R-:W-:Y:S02]  /*0070*/  LOP3.LUT R16, R22, 0x3f, RZ, 0xc0, !PT ;  /* 0x0000003f16107812 */ /* 0x001fe400078ec0ff */
[----:B------:R-:W-:-:S02]  /*0080*/  SHF.R.U32.HI R0, RZ, 0x6, R22 ;  /* 0x00000006ff007819 */ /* 0x000fc40000011616 */
[----:B-1----:R-:W-:Y:S02]  /*0090*/  LEA R2, R3, R16, 0x6 ;  /* 0x0000001003027211 */ /* 0x002fe400078e30ff */
[----:B------:R-:W-:Y:S01]  /*00a0*/  SGXT.U32 R26, R0, 0x2 ;  /* 0x00000002001a781a */ /* 0x000fe20000000000 */
[----:B--2---:R-:W-:Y:S02]  /*00b0*/  IMAD R0, R24, c[0x0][0x190], RZ ;  /* 0x0000640018007a24 */ /* 0x004fe400078e02ff */
[----:B------:R-:W-:Y:S02]  /*00c0*/  IMAD R3, R2, c[0x0][0x194], RZ ;  /* 0x0000650002037a24 */ /* 0x000fe400078e02ff */
[----:B------:R-:W-:Y:S01]  /*00d0*/  IMAD R4, R26, c[0x0][0x198], RZ ;  /* 0x000066001a047a24 */ /* 0x000fe200078e02ff */
[C---:B------:R-:W-:Y:S01]  /*00e0*/  SHF.L.U32 R2, R0.reuse, 0x1, RZ ;  /* 0x0000000100027819 */ /* 0x040fe200000006ff */
[----:B------:R-:W-:Y:S01]  /*00f0*/  IMAD.HI R0, R0, 0x2, RZ ;  /* 0x0000000200007827 */ /* 0x000fe200078e02ff */
[----:B------:R-:W-:-:S02]  /*0100*/  SHF.L.U32 R5, R3, 0x1, RZ ;  /* 0x0000000103057819 */ /* 0x000fc400000006ff */
[----:B------:R-:W-:Y:S01]  /*0110*/  LEA R8, R15, R4, 0x2 ;  /* 0x000000040f087211 */ /* 0x000fe200078e10ff */
[----:B------:R-:W-:Y:S01]  /*0120*/  IMAD.HI R3, R3, 0x2, RZ ;  /* 0x0000000203037827 */ /* 0x000fe200078e02ff */
[----:B------:R-:W-:Y:S02]  /*0130*/  IADD3 R39, P0, P1, R5, c[0x0][0x160], R2 ;  /* 0x0000580005277a10 */ /* 0x000fe4000791e002 */
[----:B------:R-:W-:Y:S02]  /*0140*/  LEA R5, R15, R8, 0x2 ;  /* 0x000000080f057211 */ /* 0x000fe400078e10ff */
[----:B------:R-:W-:Y:S02]  /*0150*/  IADD3.X R41, R3, c[0x0][0x164], R0, P0, P1 ;  /* 0x0000590003297a10 */ /* 0x000fe400007e2400 */
[----:B------:R-:W-:Y:S02]  /*0160*/  LEA R2, P0, R4, R39, 0x1 ;  /* 0x0000002704027211 */ /* 0x000fe400078008ff */
[----:B------:R-:W-:-:S02]  /*0170*/  LEA R0, R15, R5, 0x2 ;  /* 0x000000050f007211 */ /* 0x000fc400078e10ff */
[----:B------:R-:W-:Y:S02]  /*0180*/  LEA R6, P1, R5, R39, 0x1 ;  /* 0x0000002705067211 */ /* 0x000fe400078208ff */
[----:B------:R-:W-:Y:S02]  /*0190*/  LEA.HI.X.SX32 R3, R4, R41, 0x1, P0 ;  /* 0x0000002904037211 */ /* 0x000fe400000f0eff */
[C---:B------:R-:W-:Y:S02]  /*01a0*/  LEA R4, P0, R8.reuse, R39, 0x1 ;  /* 0x0000002708047211 */ /* 0x040fe400078008ff */
[----:B------:R-:W-:Y:S01]  /*01b0*/  LEA R11, R15, R0, 0x2 ;  /* 0x000000000f0b7211 */ /* 0x000fe200078e10ff */
[----:B------:R0:W2:Y:S01]  /*01c0*/  LDG.E.U16 R21, [R2.64] ;  /* 0x0000000402157981 */ /* 0x0000a2000c1e1500 */
[-C--:B------:R-:W-:Y:S02]  /*01d0*/  LEA.HI.X.SX32 R7, R5, R41.reuse, 0x1, P1 ;  /* 0x0000002905077211 */ /* 0x080fe400008f0eff */
[----:B------:R-:W-:-:S02]  /*01e0*/  LEA.HI.X.SX32 R5, R8, R41, 0x1, P0 ;  /* 0x0000002908057211 */ /* 0x000fc400000f0eff */
[C---:B------:R-:W-:Y:S01]  /*01f0*/  LEA R8, P0, R0.reuse, R39, 0x1 ;  /* 0x0000002700087211 */ /* 0x040fe200078008ff */
[----:B------:R1:W3:Y:S01]  /*0200*/  LDG.E.U16 R25, [R6.64] ;  /* 0x0000000406197981 */ /* 0x0002e2000c1e1500 */
[C---:B------:R-:W-:Y:S02]  /*0210*/  LEA R12, R15.reuse, R11, 0x2 ;  /* 0x0000000b0f0c7211 */ /* 0x040fe400078e10ff */
[----:B------:R-:W-:Y:S01]  /*0220*/  LEA.HI.X.SX32 R9, R0, R41, 0x1, P0 ;  /* 0x0000002900097211 */ /* 0x000fe200000f0eff */
[----:B------:R4:W5:Y:S01]  /*0230*/  LDG.E.U16 R23, [R4.64] ;  /* 0x0000000404177981 */ /* 0x000962000c1e1500 */
[C---:B------:R-:W-:Y:S02]  /*0240*/  LEA R0, R15.reuse, R12, 0x2 ;  /* 0x0000000c0f007211 */ /* 0x040fe400078e10ff */
[----:B0-----:R-:W-:Y:S01]  /*0250*/  LEA R2, P0, R12, R39, 0x1 ;  /* 0x000000270c027211 */ /* 0x001fe200078008ff */
[----:B------:R0:W5:Y:S01]  /*0260*/  LDG.E.U16 R27, [R8.64] ;  /* 0x00000004081b7981 */ /* 0x000162000c1e1500 */
[----:B------:R-:W-:-:S04]  /*0270*/  LEA R13, R15, R0, 0x2 ;  /* 0x000000000f0d7211 */ /* 0x000fc800078e10ff */
[C---:B------:R-:W-:Y:S02]  /*0280*/  LEA R14, R15.reuse, R13, 0x2 ;  /* 0x0000000d0f0e7211 */ /* 0x040fe400078e10ff */
[----:B------:R-:W-:Y:S02]  /*0290*/  LEA.HI.X.SX32 R3, R12, R41, 0x1, P0 ;  /* 0x000000290c037211 */ /* 0x000fe400000f0eff */
[CC--:B-1----:R-:W-:Y:S01]  /*02a0*/  LEA R6, P0, R0.reuse, R39.reuse, 0x1 ;  /* 0x0000002700067211 */ /* 0x0c2fe200078008ff */
[----:B------:R-:W-:Y:S01]  /*02b0*/  IMAD R17, R15, 0x4, R14 ;  /* 0x000000040f117824 */ /* 0x000fe200078e020e */
[----:B------:R-:W-:Y:S01]  /*02c0*/  LEA R10, P1, R11, R39, 0x1 ;  /* 0x000000270b0a7211 */ /* 0x000fe200078208ff */
[----:B------:R1:W5:Y:S01]  /*02d0*/  LDG.E.U16 R31, [R2.64] ;  /* 0x00000004021f7981 */ /* 0x000362000c1e1500 */
[----:B------:R-:W-:Y:S02]  /*02e0*/  LEA.HI.X.SX32 R7, R0, R41, 0x1, P0 ;  /* 0x0000002900077211 */ /* 0x000fe400000f0eff */
[----:B------:R-:W-:-:S02]  /*02f0*/  LEA R0, R15, R17, 0x2 ;  /* 0x000000110f007211 */ /* 0x000fc400078e10ff */
[----:B------:R-:W-:Y:S01]  /*0300*/  LEA.HI.X.SX32 R11, R11, R41, 0x1, P1 ;  /* 0x000000290b0b7211 */ /* 0x000fe200008f0eff */
[----:B------:R1:W5:Y:S01]  /*0310*/  LDG.E.U16 R33, [R6.64] ;  /* 0x0000000406217981 */ /* 0x000362000c1e1500 */
[----:B----4-:R-:W-:Y:S02]  /*0320*/  LEA R4, P0, R13, R39, 0x1 ;  /* 0x000000270d047211 */ /* 0x010fe400078008ff */
[----:B------:R-:W-:Y:S01]  /*0330*/  LEA R18, R15, R0, 0x2 ;  /* 0x000000000f127211 */ /* 0x000fe200078e10ff */
[----:B------:R4:W5:Y:S01]  /*0340*/  LDG.E.U16 R29, [R10.64] ;  /* 0x000000040a1d7981 */ /* 0x000962000c1e1500 */
[----:B------:R-:W-:Y:S02]  /*0350*/  LEA.HI.X.SX32 R5, R13, R41, 0x1, P0 ;  /* 0x000000290d057211 */ /* 0x000fe400000f0eff */
[-C--:B0-----:R-:W-:Y:S02]  /*0360*/  LEA R8, P0, R0, R39.reuse, 0x1 ;  /* 0x0000002700087211 */ /* 0x081fe400078008ff */
[----:B------:R-:W-:Y:S01]  /*0370*/  LEA R12, P1, R14, R39, 0x1 ;  /* 0x000000270e0c7211 */ /* 0x000fe200078208ff */
[----:B------:R0:W5:Y:S01]  /*0380*/  LDG.E.U16 R35, [R4.64] ;  /* 0x0000000404237981 */ /* 0x000162000c1e1500 */
[----:B------:R-:W-:-:S02]  /*0390*/  LEA.HI.X.SX32 R9, R0, R41, 0x1, P0 ;  /* 0x0000002900097211 */ /* 0x000fc400000f0eff */
[----:B----4-:R-:W-:Y:S02]  /*03a0*/  LEA R11, R15, R18, 0x2 ;  /* 0x000000120f0b7211 */ /* 0x010fe400078e10ff */
[----:B------:R-:W-:Y:S02]  /*03b0*/  LEA.HI.X.SX32 R13, R14, R41, 0x1, P1 ;  /* 0x000000290e0d7211 */ /* 0x000fe400008f0eff */
[----:B------:R4:W5:Y:S01]  /*03c0*/  LDG.E.U16 R9, [R8.64] ;  /* 0x0000000408097981 */ /* 0x000962000c1e1500 */
[----:B------:R-:W-:Y:S02]  /*03d0*/  LEA R10, P0, R11, R39, 0x1 ;  /* 0x000000270b0a7211 */ /* 0x000fe400078008ff */
[----:B------:R-:W-:Y:S01]  /*03e0*/  LEA R19, R15, R11, 0x2 ;  /* 0x0000000b0f137211 */ /* 0x000fe200078e10ff */
[----:B------:R0:W5:Y:S01]  /*03f0*/  LDG.E.U16 R37, [R12.64] ;  /* 0x000000040c257981 */ /* 0x000162000c1e1500 */
[----:B------:R-:W-:Y:S02]  /*0400*/  LEA.HI.X.SX32 R11, R11, R41, 0x1, P0 ;  /* 0x000000290b0b7211 */ /* 0x000fe400000f0eff */
[----:B-1----:R-:W-:-:S02]  /*0410*/  LEA R2, P0, R17, R39, 0x1 ;  /* 0x0000002711027211 */ /* 0x002fc400078008ff */
[----:B------:R-:W-:Y:S02]  /*0420*/  LEA R0, R15, R19, 0x2 ;  /* 0x000000130f007211 */ /* 0x000fe400078e10ff */
[----:B------:R-:W-:Y:S01]  /*0430*/  LEA.HI.X.SX32 R3, R17, R41, 0x1, P0 ;  /* 0x0000002911037211 */ /* 0x000fe200000f0eff */
[----:B------:R-:W5:Y:S01]  /*0440*/  LDG.E.U16 R11, [R10.64] ;  /* 0x000000040a0b7981 */ /* 0x000f62000c1e1500 */
[-C--:B------:R-:W-:Y:S02]  /*0450*/  LEA R14, P1, R0, R39.reuse, 0x1 ;  /* 0x00000027000e7211 */ /* 0x080fe400078208ff */
[----:B0-----:R-:W-:Y:S02]  /*0460*/  LEA R4, P0, R18, R39, 0x1 ;  /* 0x0000002712047211 */ /* 0x001fe400078008ff */
[----:B------:R-:W-:Y:S01]  /*0470*/  LEA R20, R15, R0, 0x2 ;  /* 0x000000000f147211 */ /* 0x000fe200078e10ff */
[----:B------:R0:W5:Y:S01]  /*0480*/  LDG.E.U16 R3, [R2.64] ;  /* 0x0000000402037981 */ /* 0x000162000c1e1500 */
[----:B------:R-:W-:-:S02]  /*0490*/  LEA.HI.X.SX32 R15, R0, R41, 0x1, P1 ;  /* 0x00000029000f7211 */ /* 0x000fc400008f0eff */
[----:B------:R-:W-:Y:S02]  /*04a0*/  LEA.HI.X.SX32 R5, R18, R41, 0x1, P0 ;  /* 0x0000002912057211 */ /* 0x000fe400000f0eff */
[CC--:B------:R-:W-:Y:S02]  /*04b0*/  LEA R6, P1, R19.reuse, R39.reuse, 0x1 ;  /* 0x0000002713067211 */ /* 0x0c0fe400078208ff */
[C---:B------:R-:W-:Y:S01]  /*04c0*/  LEA R12, P0, R20.reuse, R39, 0x1 ;  /* 0x00000027140c7211 */ /* 0x040fe200078008ff */
[----:B------:R-:W5:Y:S01]  /*04d0*/  LDG.E.U16 R15, [R14.64] ;  /* 0x000000040e0f7981 */ /* 0x000f62000c1e1500 */
[-C--:B------:R-:W-:Y:S02]  /*04e0*/  LEA.HI.X.SX32 R7, R19, R41.reuse, 0x1, P1 ;  /* 0x0000002913077211 */ /* 0x080fe400008f0eff */
[----:B------:R-:W-:Y:S01]  /*04f0*/  LEA.HI.X.SX32 R13, R20, R41, 0x1, P0 ;  /* 0x00000029140d7211 */ /* 0x000fe200000f0eff */
[----:B------:R1:W5:Y:S04]  /*0500*/  LDG.E.U16 R5, [R4.64] ;  /* 0x0000000404057981 */ /* 0x000368000c1e1500 */
[----:B------:R0:W5:Y:S04]  /*0510*/  LDG.E.U16 R17, [R6.64] ;  /* 0x0000000406117981 */ /* 0x000168000c1e1500 */
[----:B------:R0:W5:Y:S01]  /*0520*/  LDG.E.U16 R19, [R12.64] ;  /* 0x000000040c137981 */ /* 0x000162000c1e1500 */
[----:B------:R-:W-:-:S02]  /*0530*/  LOP3.LUT R28, R22, 0xc0, RZ, 0xc0, !PT ;  /* 0x000000c0161c7812 */ /* 0x000fc400078ec0ff */
[----:B------:R-:W-:Y:S02]  /*0540*/  SHF.L.U32 R44, R22, 0x1, RZ ;  /* 0x00000001162c7819 */ /* 0x000fe400000006ff */
[----:B------:R-:W-:-:S04]  /*0550*/  SHF.R.U32.HI R0, RZ, 0x2, R28 ;  /* 0x00000002ff007819 */ /* 0x000fc8000001161c */
[----:B------:R-:W-:-:S04]  /*0560*/  LOP3.LUT R0, R0, 0x1fe, R44, 0x78, !PT ;  /* 0x000001fe00007812 */ /* 0x000fc800078e782c */
[----:B------:R-:W-:Y:S02]  /*0570*/  LOP3.LUT R252, R0, 0x40, RZ, 0x3c, !PT ;  /* 0x0000004000fc7812 */ /* 0x000fe400078e3cff */
[----:B----4-:R-:W-:-:S04]  /*0580*/  MOV R8, c[0x0][0x1d0] ;  /* 0x0000740000087a02 */ /* 0x010fc80000000f00 */
[----:B------:R-:W-:Y:S01]  /*0590*/  ISETP.GE.AND P0, PT, R8, 0x1, PT ;  /* 0x000000010800780c */ /* 0x000fe20003f06270 */
[----:B------:R-:W-:Y:S01]  /*05a0*/  CS2R R64, SRZ ;  /* 0x0000000000407805 */ /* 0x000fe2000001ff00 */
[----:B0-----:R-:W-:Y:S01]  /*05b0*/  MOV R7, 0xff800000 ;  /* 0xff80000000077802 */ /* 0x001fe20000000f00 */
[----:B------:R-:W-:Y:S01]  /*05c0*/  CS2R R66, SRZ ;  /* 0x0000000000427805 */ /* 0x000fe2000001ff00 */
[----:B-1----:R-:W-:Y:S01]  /*05d0*/  MOV R4, 0x3f800000 ;  /* 0x3f80000000047802 */ /* 0x002fe20000000f00 */
[----:B------:R-:W-:Y:S01]  /*05e0*/  CS2R R60, SRZ ;  /* 0x00000000003c7805 */ /* 0x000fe2000001ff00 */
[----:B------:R-:W-:Y:S01]  /*05f0*/  MOV R13, 0x3f800000 ;  /* 0x3f800000000d7802 */ /* 0x000fe20000000f00 */
[----:B------:R-:W-:Y:S01]  /*0600*/  CS2R R62, SRZ ;  /* 0x00000000003e7805 */ /* 0x000fe2000001ff00 */
        /* <DEDUP_REMOVED lines=12> */
[----:B------:R-:W-:-:S02]  /*06d0*/  LOP3.LUT R2, R22, 0x80, RZ, 0xc0, !PT ;  /* 0x0000008016027812 */ /* 0x000fc400078ec0ff */
[----:B------:R-:W-:Y:S01]  /*06e0*/  LOP3.LUT R6, R22, 0x7f, RZ, 0xc0, !PT ;  /* 0x0000007f16067812 */ /* 0x000fe200078ec0ff */
[----:B--2---:R-:W-:Y:S04]  /*06f0*/  STS.U16 [R0+0x4000], R21 ;  /* 0x0040001500007388 */ /* 0x004fe80000000400 */
[----:B---3--:R-:W-:Y:S04]  /*0700*/  STS.U16 [R0+0x4400], R25 ;  /* 0x0044001900007388 */ /* 0x008fe80000000400 */
[----:B-----5:R-:W-:Y:S04]  /*0710*/  STS.U16 [R0+0x4c00], R33 ;  /* 0x004c002100007388 */ /* 0x020fe80000000400 */
[----:B------:R-:W-:Y:S04]  /*0720*/  STS.U16 [R0+0x4800], R29 ;  /* 0x0048001d00007388 */ /* 0x000fe80000000400 */
[----:B------:R0:W-:Y:S04]  /*0730*/  STS.U16 [R0+0x5400], R9 ;  /* 0x0054000900007388 */ /* 0x0001e80000000400 */
        /* <DEDUP_REMOVED lines=10> */
[----:B------:R1:W-:Y:S01]  /*07e0*/  STS.U16 [R252+0x5e00], R19 ;  /* 0x005e0013fc007388 */ /* 0x0003e20000000400 */
[----:B0-----:R-:W-:Y:S01]  /*07f0*/  IMAD.MOV.U32 R9, RZ, RZ, -0x800000 ;  /* 0xff800000ff097424 */ /* 0x001fe200078e00ff */
[----:B------:R-:W-:Y:S05]  /*0800*/  @!P0 BRA `(.L_x_0) ;  /* 0x00004a6000008947 */ /* 0x000fea0003800000 */
[----:B------:R-:W-:Y:S01]  /*0810*/  ISETP.NE.U32.AND P0, PT, R2, RZ, PT ;  /* 0x000000ff0200720c */ /* 0x000fe20003f05070 */
[----:B------:R-:W-:Y:S01]  /*0820*/  IMAD R16, R16, c[0x0][0x1a8], RZ ;  /* 0x00006a0010107a24 */ /* 0x000fe200078e02ff */
[----:B-1----:R-:W-:Y:S01]  /*0830*/  MOV R31, c[0x0][0x1a4] ;  /* 0x00006900001f7a02 */ /* 0x002fe20000000f00 */
[----:B------:R-:W-:Y:S01]  /*0840*/  IMAD R2, R24, c[0x0][0x1a0], RZ ;  /* 0x0000680018027a24 */ /* 0x000fe200078e02ff */
[----:B------:R-:W-:Y:S01]  /*0850*/  SHF.L.U32 R10, R6, 0x1, RZ ;  /* 0x00000001060a7819 */ /* 0x000fe200000006ff */
[----:B------:R-:W-:Y:S01]  /*0860*/  IMAD R8, R26, c[0x0][0x1a4], RZ ;  /* 0x000069001a087a24 */ /* 0x000fe200078e02ff */
[----:B------:R-:W-:Y:S01]  /*0870*/  SHF.L.U32 R5, R16, 0x1, RZ ;  /* 0x0000000110057819 */ /* 0x000fe200000006ff */
[----:B------:R-:W-:Y:S01]  /*0880*/  IMAD R3, R24, c[0x0][0x1b0], RZ ;  /* 0x00006c0018037a24 */ /* 0x000fe200078e02ff */
[----:B------:R-:W-:Y:S01]  /*0890*/  SHF.L.U32 R4, R2, 0x1, RZ ;  /* 0x0000000102047819 */ /* 0x000fe200000006ff */
[----:B------:R-:W-:Y:S01]  /*08a0*/  IMAD R13, R6, c[0x0][0x1b4], RZ ;  /* 0x00006d00060d7a24 */ /* 0x000fe200078e02ff */
[----:B------:R-:W-:Y:S01]  /*08b0*/  LEA R9, R31, R8, 0x2 ;  /* 0x000000081f097211 */ /* 0x000fe200078e10ff */
[----:B------:R-:W-:Y:S01]  /*08c0*/  IMAD.HI R7, R16, 0x2, RZ ;  /* 0x0000000210077827 */ /* 0x000fe200078e02ff */
[----:B------:R-:W-:Y:S01]  /*08d0*/  SEL R15, RZ, 0x110, !P0 ;  /* 0x00000110ff0f7807 */ /* 0x000fe20004000000 */
[----:B------:R-:W-:Y:S01]  /*08e0*/  CS2R R64, SRZ ;  /* 0x0000000000407805 */ /* 0x000fe2000001ff00 */
[----:B------:R-:W-:Y:S01]  /*08f0*/  SHF.L.U32 R6, R3, 0x1, RZ ;  /* 0x0000000103067819 */ /* 0x000fe200000006ff */
[----:B------:R-:W-:Y:S01]  /*0900*/  IMAD.HI R2, R2, 0x2, RZ ;  /* 0x0000000202027827 */ /* 0x000fe200078e02ff */
[----:B------:R-:W-:Y:S01]  /*0910*/  SHF.L.U32 R11, R13, 0x1, RZ ;  /* 0x000000010d0b7819 */ /* 0x000fe200000006ff */
[----:B------:R-:W-:Y:S01]  /*0920*/  CS2R R66, SRZ ;  /* 0x0000000000427805 */ /* 0x000fe2000001ff00 */
[----:B------:R-:W-:Y:S01]  /*0930*/  IADD3 R247, P0, P1, R5, c[0x0][0x168], R4 ;  /* 0x00005a0005f77a10 */ /* 0x000fe2000791e004 */
[----:B------:R-:W-:Y:S01]  /*0940*/  CS2R R60, SRZ ;  /* 0x00000000003c7805 */ /* 0x000fe2000001ff00 */
[----:B------:R-:W-:Y:S01]  /*0950*/  LEA R4, R31, R9, 0x2 ;  /* 0x000000091f047211 */ /* 0x000fe200078e10ff */
[----:B------:R-:W-:Y:S01]  /*0960*/  CS2R R62, SRZ ;  /* 0x00000000003e7805 */ /* 0x000fe2000001ff00 */
[----:B------:R-:W-:Y:S01]  /*0970*/  IADD3 R161, P2, P3, R11, c[0x0][0x170], R6 ;  /* 0x00005c000ba17a10 */ /* 0x000fe20007b5e006 */
[----:B------:R-:W-:Y:S01]  /*0980*/  IMAD.HI R6, R3, 0x2, RZ ;  /* 0x0000000203067827 */ /* 0x000fe200078e02ff */
[----:B------:R-:W-:Y:S01]  /*0990*/  LEA R11, R31, R4, 0x2 ;  /* 0x000000041f0b7211 */ /* 0x000fe200078e10ff */
[----:B------:R-:W-:Y:S01]  /*09a0*/  CS2R R92, SRZ ;  /* 0x00000000005c7805 */ /* 0x000fe2000001ff00 */
[----:B------:R-:W-:Y:S01]  /*09b0*/  IADD3.X R29, R7, c[0x0][0x16c], R2, P0, P1 ;  /* 0x00005b00071d7a10 */ /* 0x000fe200007e2402 */
[----:B------:R-:W-:Y:S01]  /*09c0*/  CS2R R94, SRZ ;  /* 0x00000000005e7805 */ /* 0x000fe2000001ff00 */
[C---:B------:R-:W-:Y:S01]  /*09d0*/  LEA R12, R31.reuse, R11, 0x2 ;  /* 0x0000000b1f0c7211 */ /* 0x040fe200078e10ff */
[----:B------:R-:W-:Y:S01]  /*09e0*/  CS2R R56, SRZ ;  /* 0x0000000000387805 */ /* 0x000fe2000001ff00 */
[----:B------:R-:W-:Y:S01]  /*09f0*/  LOP3.LUT R7, R22, 0x7, RZ, 0xc0, !PT ;  /* 0x0000000716077812 */ /* 0x000fe200078ec0ff */
[----:B------:R-:W-:Y:S01]  /*0a00*/  CS2R R58, SRZ ;  /* 0x00000000003a7805 */ /* 0x000fe2000001ff00 */
[----:B------:R-:W-:Y:S01]  /*0a10*/  LOP3.LUT R2, R44, 0x10, RZ, 0xc0, !PT ;  /* 0x000000102c027812 */ /* 0x000fe200078ec0ff */
[----:B------:R-:W-:Y:S01]  /*0a20*/  IMAD R3, R31, 0x4, R12 ;  /* 0x000000041f037824 */ /* 0x000fe200078e020c */
[----:B------:R-:W-:Y:S01]  /*0a30*/  LOP3.LUT R5, R15, R10, RZ, 0x3c, !PT ;  /* 0x0000000a0f057212 */ /* 0x000fe200078e3cff */
[----:B------:R-:W-:Y:S01]  /*0a40*/  IMAD R10, R7, 0x90, RZ ;  /* 0x00000090070a7824 */ /* 0x000fe200078e02ff */
[--C-:B------:R-:W-:Y:S01]  /*0a50*/  SHF.R.U32.HI R18, RZ, 0x7, R22.reuse ;  /* 0x00000007ff127819 */ /* 0x100fe20000011616 */
[----:B------:R-:W-:Y:S01]  /*0a60*/  IMAD.HI R15, R13, 0x2, RZ ;  /* 0x000000020d0f7827 */ /* 0x000fe200078e02ff */
[----:B------:R-:W-:Y:S01]  /*0a70*/  SHF.L.U32 R14, R22, 0x6, RZ ;  /* 0x00000006160e7819 */ /* 0x000fe200000006ff */
[----:B------:R-:W-:Y:S01]  /*0a80*/  CS2R R52, SRZ ;  /* 0x0000000000347805 */ /* 0x000fe2000001ff00 */
[----:B------:R-:W-:Y:S01]  /*0a90*/  LOP3.LUT R17, R2, 0x60, R22, 0xf8, !PT ;  /* 0x0000006002117812 */ /* 0x000fe200078ef816 */
[----:B------:R-:W-:Y:S01]  /*0aa0*/  CS2R R54, SRZ ;  /* 0x0000000000367805 */ /* 0x000fe2000001ff00 */
[C---:B------:R-:W-:Y:S01]  /*0ab0*/  LEA R13, R31.reuse, R3, 0x2 ;  /* 0x000000031f0d7211 */ /* 0x040fe200078e10ff */
[----:B------:R-:W-:Y:S01]  /*0ac0*/  CS2R R72, SRZ ;  /* 0x0000000000487805 */ /* 0x000fe2000001ff00 */
[----:B------:R-:W-:Y:S01]  /*0ad0*/  LOP3.LUT R16, R14, 0x400, RZ, 0xc0, !PT ;  /* 0x000004000e107812 */ /* 0x000fe200078ec0ff */
[----:B------:R-:W-:Y:S01]  /*0ae0*/  CS2R R74, SRZ ;  /* 0x00000000004a7805 */ /* 0x000fe2000001ff00 */
[----:B------:R-:W-:Y:S01]  /*0af0*/  LOP3.LUT R17, R10, R17, RZ, 0x3c, !PT ;  /* 0x000000110a117212 */ /* 0x000fe200078e3cff */
[----:B------:R-:W-:Y:S01]  /*0b00*/  CS2R R136, SRZ ;  /* 0x0000000000887805 */ /* 0x000fe2000001ff00 */
[----:B------:R-:W-:Y:S01]  /*0b10*/  SGXT.U32 R2, R18, 0x1 ;  /* 0x000000011202781a */ /* 0x000fe20000000000 */
[----:B------:R-:W-:Y:S01]  /*0b20*/  CS2R R138, SRZ ;  /* 0x00000000008a7805 */ /* 0x000fe2000001ff00 */
[----:B------:R-:W-:Y:S01]  /*0b30*/  LEA R14, R31, R13, 0x2 ;  /* 0x0000000d1f0e7211 */ /* 0x000fe200078e10ff */
[----:B------:R-:W-:Y:S01]  /*0b40*/  CS2R R156, SRZ ;  /* 0x00000000009c7805 */ /* 0x000fe2000001ff00 */
[----:B------:R-:W-:Y:S01]  /*0b50*/  IADD3.X R45, R15, c[0x0][0x174], R6, P2, P3 ;  /* 0x00005d000f2d7a10 */ /* 0x000fe200017e6406 */
[----:B------:R-:W-:Y:S01]  /*0b60*/  CS2R R158, SRZ ;  /* 0x00000000009e7805 */ /* 0x000fe2000001ff00 */
[----:B------:R-:W-:Y:S01]  /*0b70*/  IADD3 R6, R16, R17, RZ ;  /* 0x0000001110067210 */ /* 0x000fe20007ffe0ff */
[----:B------:R-:W-:Y:S01]  /*0b80*/  IMAD R16, R2, c[0x0][0x1b8], RZ ;  /* 0x00006e0002107a24 */ /* 0x000fe200078e02ff */
[----:B------:R-:W-:-:S02]  /*0b90*/  LEA R2, R31, R14, 0x2 ;  /* 0x0000000e1f027211 */ /* 0x000fc400078e10ff */
[-C--:B------:R-:W-:Y:S02]  /*0ba0*/  LEA R24, P1, R8, R247.reuse, 0x1 ;  /* 0x000000f708187211 */ /* 0x080fe400078208ff */
[----:B------:R-:W-:Y:S02]  /*0bb0*/  LEA R15, R31, R2, 0x2 ;  /* 0x000000021f0f7211 */ /* 0x000fe400078e10ff */
[-C--:B------:R-:W-:Y:S02]  /*0bc0*/  LEA R22, P2, R9, R247.reuse, 0x1 ;  /* 0x000000f709167211 */ /* 0x080fe400078408ff */
[----:B------:R-:W-:Y:S02]  /*0bd0*/  LEA R20, P3, R4, R247, 0x1 ;  /* 0x000000f704147211 */ /* 0x000fe400078608ff */
[----:B------:R-:W-:Y:S02]  /*0be0*/  LEA.HI.X.SX32 R25, R8, R29, 0x1, P1 ;  /* 0x0000001d08197211 */ /* 0x000fe400008f0eff */
[----:B------:R-:W-:-:S02]  /*0bf0*/  LEA R8, R31, R15, 0x2 ;  /* 0x0000000f1f087211 */ /* 0x000fc400078e10ff */
[-C--:B------:R-:W-:Y:S01]  /*0c00*/  LEA.HI.X.SX32 R23, R9, R29.reuse, 0x1, P2 ;  /* 0x0000001d09177211 */ /* 0x080fe200010f0eff */
[----:B------:R-:W-:Y:S01]  /*0c10*/  STL.64 [R1+0xe0], R24 ;  /* 0x0000e01801007387 */ /* 0x000fe20000100a00 */
[----:B------:R-:W-:Y:S02]  /*0c20*/  LEA.HI.X.SX32 R21, R4, R29, 0x1, P3 ;  /* 0x0000001d04157211 */ /* 0x000fe400018f0eff */
[C---:B------:R-:W-:Y:S01]  /*0c30*/  LEA R4, R31.reuse, R8, 0x2 ;  /* 0x000000081f047211 */ /* 0x040fe200078e10ff */
[----:B------:R0:W-:Y:S01]  /*0c40*/  STL.64 [R1+0xd8], R22 ;  /* 0x0000d81601007387 */ /* 0x0001e20000100a00 */
[----:B------:R-:W-:Y:S02]  /*0c50*/  MOV R39, c[0x0][0x1b8] ;  /* 0x00006e0000277a02 */ /* 0x000fe40000000f00 */
[----:B------:R-:W-:Y:S01]  /*0c60*/  LEA R9, R31, R4, 0x2 ;  /* 0x000000041f097211 */ /* 0x000fe200078e10ff */
[----:B------:R1:W-:Y:S01]  /*0c70*/  STL.64 [R1+0xd0], R20 ;  /* 0x0000d01401007387 */ /* 0x0003e20000100a00 */
[----:B------:R-:W-:-:S02]  /*0c80*/  LEA R17, R39, R16, 0x1 ;  /* 0x0000001027117211 */ /* 0x000fc400078e08ff */
[C---:B------:R-:W-:Y:S02]  /*0c90*/  LEA R244, P0, R16.reuse, R161, 0x1 ;  /* 0x000000a110f47211 */ /* 0x040fe400078008ff */
[----:B------:R-:W-:Y:S02]  /*0ca0*/  LEA R18, R39, R17, 0x1 ;  /* 0x0000001127127211 */ /* 0x000fe400078e08ff */
[----:B------:R-:W-:Y:S02]  /*0cb0*/  LEA.HI.X.SX32 R245, R16, R45, 0x1, P0 ;  /* 0x0000002d10f57211 */ /* 0x000fe400000f0eff */
[----:B0-----:R-:W-:Y:S02]  /*0cc0*/  LEA R22, P1, R11, R247, 0x1 ;  /* 0x000000f70b167211 */ /* 0x001fe400078208ff */
[----:B------:R-:W-:Y:S02]  /*0cd0*/  LEA R19, R39, R18, 0x1 ;  /* 0x0000001227137211 */ /* 0x000fe400078e08ff */
[----:B------:R-:W-:Y:S01]  /*0ce0*/  LEA.HI.X.SX32 R23, R11, R29, 0x1, P1 ;  /* 0x0000001d0b177211 */ /* 0x000fe200008f0eff */
[----:B------:R-:W-:Y:S01]  /*0cf0*/  IMAD R11, R31, 0x4, R9 ;  /* 0x000000041f0b7824 */ /* 0x000fe200078e0209 */
[----:B------:R-:W-:-:S02]  /*0d00*/  LEA R24, P1, R3, R247, 0x1 ;  /* 0x000000f703187211 */ /* 0x000fc400078208ff */
[C---:B-1----:R-:W-:Y:S01]  /*0d10*/  LEA R20, P2, R12.reuse, R247, 0x1 ;  /* 0x000000f70c147211 */ /* 0x042fe200078408ff */
[----:B------:R0:W-:Y:S01]  /*0d20*/  STL.64 [R1+0xc8], R22 ;  /* 0x0000c81601007387 */ /* 0x0001e20000100a00 */
[-C--:B------:R-:W-:Y:S02]  /*0d30*/  LEA.HI.X.SX32 R25, R3, R29.reuse, 0x1, P1 ;  /* 0x0000001d03197211 */ /* 0x080fe400008f0eff */
[----:B------:R-:W-:Y:S02]  /*0d40*/  LEA.HI.X.SX32 R21, R12, R29, 0x1, P2 ;  /* 0x0000001d0c157211 */ /* 0x000fe400010f0eff */
[C---:B------:R-:W-:Y:S02]  /*0d50*/  LEA R3, R31.reuse, R11, 0x2 ;  /* 0x0000000b1f037211 */ /* 0x040fe400078e10ff */
[----:B------:R-:W-:Y:S01]  /*0d60*/  LEA R26, P1, R14, R247, 0x1 ;  /* 0x000000f70e1a7211 */ /* 0x000fe200078208ff */
[----:B------:R-:W-:Y:S01]  /*0d70*/  STL.64 [R1+0xc0], R20 ;  /* 0x0000c01401007387 */ /* 0x000fe20000100a00 */
[----:B------:R-:W-:-:S02]  /*0d80*/  LEA R12, R31, R3, 0x2 ;  /* 0x000000031f0c7211 */ /* 0x000fc400078e10ff */
[----:B------:R-:W-:Y:S01]  /*0d90*/  LEA.HI.X.SX32 R27, R14, R29, 0x1, P1 ;  /* 0x0000001d0e1b7211 */ /* 0x000fe200008f0eff */
[----:B------:R1:W-:Y:S01]  /*0da0*/  STL.64 [R1+0xb8], R24 ;  /* 0x0000b81801007387 */ /* 0x0003e20000100a00 */
[-C--:B0-----:R-:W-:Y:S02]  /*0db0*/  LEA R22, P2, R13, R247.reuse, 0x1 ;  /* 0x000000f70d167211 */ /* 0x081fe400078408ff */
[----:B------:R-:W-:Y:S02]  /*0dc0*/  LEA R32, P1, R15, R247, 0x1 ;  /* 0x000000f70f207211 */ /* 0x000fe400078208ff */
[-C--:B------:R-:W-:Y:S02]  /*0dd0*/  LEA.HI.X.SX32 R23, R13, R29.reuse, 0x1, P2 ;  /* 0x0000001d0d177211 */ /* 0x080fe400010f0eff */
[----:B------:R-:W-:Y:S02]  /*0de0*/  LEA R13, R31, R12, 0x2 ;  /* 0x0000000c1f0d7211 */ /* 0x000fe400078e10ff */
[----:B------:R-:W-:Y:S01]  /*0df0*/  LEA.HI.X.SX32 R33, R15, R29, 0x1, P1 ;  /* 0x0000001d0f217211 */ /* 0x000fe200008f0eff */
[----:B------:R-:W-:Y:S01]  /*0e00*/  STL.64 [R1+0xb0], R22 ;  /* 0x0000b01601007387 */ /* 0x000fe20000100a00 */
[----:B------:R-:W-:-:S02]  /*0e10*/  LEA R34, P1, R4, R247, 0x1 ;  /* 0x000000f704227211 */ /* 0x000fc400078208ff */
[----:B-1----:R-:W-:Y:S01]  /*0e20*/  LEA R24, P2, R2, R247, 0x1 ;  /* 0x000000f702187211 */ /* 0x002fe200078408ff */
[----:B------:R0:W-:Y:S01]  /*0e30*/  STL.64 [R1+0xa8], R26 ;  /* 0x0000a81a01007387 */ /* 0x0001e20000100a00 */
[-C--:B------:R-:W-:Y:S02]  /*0e40*/  LEA.HI.X.SX32 R35, R4, R29.reuse, 0x1, P1 ;  /* 0x0000001d04237211 */ /* 0x080fe400008f0eff */
[----:B------:R-:W-:Y:S02]  /*0e50*/  LEA.HI.X.SX32 R25, R2, R29, 0x1, P2 ;  /* 0x0000001d02197211 */ /* 0x000fe400010f0eff */
[----:B------:R-:W-:Y:S02]  /*0e60*/  LEA R2, R31, R13, 0x2 ;  /* 0x0000000d1f027211 */ /* 0x000fe400078e10ff */
[----:B------:R-:W-:Y:S01]  /*0e70*/  LEA R36, P1, R11, R247, 0x1 ;  /* 0x000000f70b247211 */ /* 0x000fe200078208ff */
[----:B------:R-:W-:Y:S01]  /*0e80*/  STL.64 [R1+0xa0], R24 ;  /* 0x0000a01801007387 */ /* 0x000fe20000100a00 */
[----:B------:R-:W-:-:S02]  /*0e90*/  LEA R14, R31, R2, 0x2 ;  /* 0x000000021f0e7211 */ /* 0x000fc400078e10ff */
[----:B------:R-:W-:Y:S01]  /*0ea0*/  LEA.HI.X.SX32 R37, R11, R29, 0x1, P1 ;  /* 0x0000001d0b257211 */ /* 0x000fe200008f0eff */
[----:B------:R1:W-:Y:S01]  /*0eb0*/  STL.64 [R1+0x98], R32 ;  /* 0x0000982001007387 */ /* 0x0003e20000100a00 */
[C---:B0-----:R-:W-:Y:S02]  /*0ec0*/  LEA R26, P2, R8.reuse, R247, 0x1 ;  /* 0x000000f7081a7211 */ /* 0x041fe400078408ff */
[----:B------:R-:W-:Y:S02]  /*0ed0*/  LEA R20, R39, R19, 0x1 ;  /* 0x0000001327147211 */ /* 0x000fe400078e08ff */
[----:B------:R-:W-:Y:S02]  /*0ee0*/  LEA.HI.X.SX32 R27, R8, R29, 0x1, P2 ;  /* 0x0000001d081b7211 */ /* 0x000fe400010f0eff */
[----:B------:R-:W-:Y:S02]  /*0ef0*/  LEA R8, R31, R14, 0x2 ;  /* 0x0000000e1f087211 */ /* 0x000fe400078e10ff */
[----:B------:R-:W-:Y:S01]  /*0f00*/  LEA R21, R39, R20, 0x1 ;  /* 0x0000001427157211 */ /* 0x000fe200078e08ff */
[----:B------:R-:W-:Y:S01]  /*0f10*/  STL.64 [R1+0x90], R26 ;  /* 0x0000901a01007387 */ /* 0x000fe20000100a00 */
[----:B------:R-:W-:-:S02]  /*0f20*/  LEA R4, R31, R8, 0x2 ;  /* 0x000000081f047211 */ /* 0x000fc400078e10ff */
[----:B-1----:R-:W-:Y:S01]  /*0f30*/  LEA R32, P2, R9, R247, 0x1 ;  /* 0x000000f709207211 */ /* 0x002fe200078408ff */
[----:B------:R0:W-:Y:S01]  /*0f40*/  STL.64 [R1+0x88], R34 ;  /* 0x0000882201007387 */ /* 0x0001e20000100a00 */
[----:B------:R-:W-:Y:S02]  /*0f50*/  LEA R22, R39, R21, 0x1 ;  /* 0x0000001527167211 */ /* 0x000fe400078e08ff */
[----:B------:R-:W-:Y:S02]  /*0f60*/  LEA.HI.X.SX32 R33, R9, R29, 0x1, P2 ;  /* 0x0000001d09217211 */ /* 0x000fe400010f0eff */
[----:B------:R-:W-:Y:S02]  /*0f70*/  LEA R9, R31, R4, 0x2 ;  /* 0x000000041f097211 */ /* 0x000fe400078e10ff */
[----:B------:R-:W-:Y:S01]  /*0f80*/  LEA R23, R39, R22, 0x1 ;  /* 0x0000001627177211 */ /* 0x000fe200078e08ff */
[----:B------:R1:W-:Y:S01]  /*0f90*/  STL.64 [R1+0x80], R32 ;  /* 0x0000802001007387 */ /* 0x0003e20000100a00 */
[----:B------:R-:W-:-:S02]  /*0fa0*/  LEA R15, R31, R9, 0x2 ;  /* 0x000000091f0f7211 */ /* 0x000fc400078e10ff */
[----:B------:R-:W-:Y:S01]  /*0fb0*/  LEA R24, R39, R23, 0x1 ;  /* 0x0000001727187211 */ /* 0x000fe200078e08ff */
[----:B------:R2:W-:Y:S01]  /*0fc0*/  STL.64 [R1+0x78], R36 ;  /* 0x0000782401007387 */ /* 0x0005e20000100a00 */
[----:B0-----:R-:W-:Y:S02]  /*0fd0*/  LEA R34, P2, R3, R247, 0x1 ;  /* 0x000000f703227211 */ /* 0x001fe400078408ff */
[----:B------:R-:W-:Y:S02]  /*0fe0*/  LEA R25, R39, R24, 0x1 ;  /* 0x0000001827197211 */ /* 0x000fe400078e08ff */
[----:B------:R-:W-:Y:S02]  /*0ff0*/  LEA.HI.X.SX32 R35, R3, R29, 0x1, P2 ;  /* 0x0000001d03237211 */ /* 0x000fe400010f0eff */
[----:B------:R-:W-:Y:S01]  /*1000*/  LEA R3, R31, R15, 0x2 ;  /* 0x0000000f1f037211 */ /* 0x000fe200078e10ff */
[----:B------:R-:W-:Y:S01]  /*1010*/  IMAD R26, R39, 0x2, R25 ;  /* 0x00000002271a7824 */ /* 0x000fe200078e0219 */
[----:B-1----:R-:W-:Y:S01]  /*1020*/  LEA R32, P3, R12, R247, 0x1 ;  /* 0x000000f70c207211 */ /* 0x002fe200078608ff */
[----:B------:R0:W-:Y:S01]  /*1030*/  STL.64 [R1+0x70], R34 ;  /* 0x0000702201007387 */ /* 0x0001e20000100a00 */
[----:B------:R-:W-:-:S02]  /*1040*/  LEA R11, R31, R3, 0x2 ;  /* 0x000000031f0b7211 */ /* 0x000fc400078e10ff */
[C---:B--2---:R-:W-:Y:S02]  /*1050*/  LEA R36, P1, R13.reuse, R247, 0x1 ;  /* 0x000000f70d247211 */ /* 0x044fe400078208ff */
[-C--:B------:R-:W-:Y:S02]  /*1060*/  LEA.HI.X.SX32 R33, R12, R29.reuse, 0x1, P3 ;  /* 0x0000001d0c217211 */ /* 0x080fe400018f0eff */
[----:B------:R-:W-:Y:S02]  /*1070*/  LEA.HI.X.SX32 R37, R13, R29, 0x1, P1 ;  /* 0x0000001d0d257211 */ /* 0x000fe400008f0eff */
[----:B------:R-:W-:Y:S01]  /*1080*/  LEA R27, R39, R26, 0x1 ;  /* 0x0000001a271b7211 */ /* 0x000fe200078e08ff */
[----:B------:R1:W-:Y:S01]  /*1090*/  STL.64 [R1+0x68], R32 ;  /* 0x0000682001007387 */ /* 0x0003e20000100a00 */
[----:B------:R-:W-:Y:S02]  /*10a0*/  LEA R242, P0, R17, R161, 0x1 ;  /* 0x000000a111f27211 */ /* 0x000fe400078008ff */
[----:B0-----:R-:W-:Y:S01]  /*10b0*/  LEA R34, P2, R2, R247, 0x1 ;  /* 0x000000f702227211 */ /* 0x001fe200078408ff */
[----:B------:R0:W-:Y:S01]  /*10c0*/  STL.64 [R1+0x60], R36 ;  /* 0x0000602401007387 */ /* 0x0001e20000100a00 */
[----:B------:R-:W-:-:S02]  /*10d0*/  LEA R28, R39, R27, 0x1 ;  /* 0x0000001b271c7211 */ /* 0x000fc400078e08ff */
[----:B------:R-:W-:Y:S02]  /*10e0*/  LEA.HI.X.SX32 R35, R2, R29, 0x1, P2 ;  /* 0x0000001d02237211 */ /* 0x000fe400010f0eff */
[----:B------:R-:W-:Y:S02]  /*10f0*/  LEA R2, R31, R11, 0x2 ;  /* 0x0000000b1f027211 */ /* 0x000fe400078e10ff */
[----:B------:R-:W-:Y:S01]  /*1100*/  LEA.HI.X.SX32 R243, R17, R45, 0x1, P0 ;  /* 0x0000002d11f37211 */ /* 0x000fe200000f0eff */
[----:B------:R2:W-:Y:S01]  /*1110*/  STL.64 [R1+0x58], R34 ;  /* 0x0000582201007387 */ /* 0x0005e20000100a00 */
[-C--:B-1----:R-:W-:Y:S02]  /*1120*/  LEA R32, P3, R14, R247.reuse, 0x1 ;  /* 0x000000f70e207211 */ /* 0x082fe400078608ff */
[----:B------:R-:W-:Y:S02]  /*1130*/  LEA R12, R31, R2, 0x2 ;  /* 0x000000021f0c7211 */ /* 0x000fe400078e10ff */
[----:B0-----:R-:W-:-:S02]  /*1140*/  LEA R36, P1, R8, R247, 0x1 ;  /* 0x000000f708247211 */ /* 0x001fc400078208ff */
[-C--:B------:R-:W-:Y:S02]  /*1150*/  LEA.HI.X.SX32 R33, R14, R29.reuse, 0x1, P3 ;  /* 0x0000001d0e217211 */ /* 0x080fe400018f0eff */
[----:B------:R-:W-:Y:S02]  /*1160*/  LEA.HI.X.SX32 R37, R8, R29, 0x1, P1 ;  /* 0x0000001d08257211 */ /* 0x000fe400008f0eff */
[----:B------:R-:W-:Y:S01]  /*1170*/  LEA R236, P0, R20, R161, 0x1 ;  /* 0x000000a114ec7211 */ /* 0x000fe200078008ff */
[----:B------:R0:W-:Y:S01]  /*1180*/  STL.64 [R1+0x50], R32 ;  /* 0x0000502001007387 */ /* 0x0001e20000100a00 */
[----:B--2---:R-:W-:Y:S02]  /*1190*/  LEA R34, P2, R4, R247, 0x1 ;  /* 0x000000f704227211 */ /* 0x004fe400078408ff */
[----:B------:R-:W-:Y:S01]  /*11a0*/  LEA.HI.X.SX32 R237, R20, R45, 0x1, P0 ;  /* 0x0000002d14ed7211 */ /* 0x000fe200000f0eff */
[----:B------:R1:W-:Y:S01]  /*11b0*/  STL.64 [R1+0x48], R36 ;  /* 0x0000482401007387 */ /* 0x0003e20000100a00 */
[----:B------:R-:W-:-:S02]  /*11c0*/  LEA.HI.X.SX32 R35, R4, R29, 0x1, P2 ;  /* 0x0000001d04237211 */ /* 0x000fc400010f0eff */
[----:B------:R-:W-:Y:S02]  /*11d0*/  LEA R4, R31, R12, 0x2 ;  /* 0x0000000c1f047211 */ /* 0x000fe400078e10ff */
[----:B------:R-:W-:Y:S01]  /*11e0*/  LEA R230, P0, R23, R161, 0x1 ;  /* 0x000000a117e67211 */ /* 0x000fe200078008ff */
[----:B------:R2:W-:Y:S01]  /*11f0*/  STL.64 [R1+0x40], R34 ;  /* 0x0000402201007387 */ /* 0x0005e20000100a00 */
[----:B------:R-:W-:Y:S02]  /*1200*/  LEA R8, R31, R4, 0x2 ;  /* 0x000000041f087211 */ /* 0x000fe400078e10ff */
[----:B0-----:R-:W-:Y:S02]  /*1210*/  LEA R32, P3, R9, R247, 0x1 ;  /* 0x000000f709207211 */ /* 0x001fe400078608ff */
[----:B------:R-:W-:Y:S02]  /*1220*/  LEA.HI.X.SX32 R231, R23, R45, 0x1, P0 ;  /* 0x0000002d17e77211 */ /* 0x000fe400000f0eff */
[----:B-1----:R-:W-:-:S02]  /*1230*/  LEA R36, P1, R15, R247, 0x1 ;  /* 0x000000f70f247211 */ /* 0x002fc400078208ff */
[-C--:B------:R-:W-:Y:S02]  /*1240*/  LEA.HI.X.SX32 R33, R9, R29.reuse, 0x1, P3 ;  /* 0x0000001d09217211 */ /* 0x080fe400018f0eff */
[----:B------:R-:W-:Y:S02]  /*1250*/  LEA.HI.X.SX32 R37, R15, R29, 0x1, P1 ;  /* 0x0000001d0f257211 */ /* 0x000fe400008f0eff */
[C---:B--2---:R-:W-:Y:S01]  /*1260*/  LEA R34, P2, R3.reuse, R247, 0x1 ;  /* 0x000000f703227211 */ /* 0x044fe200078408ff */
[----:B------:R0:W-:Y:S01]  /*1270*/  STL.64 [R1+0x38], R32 ;  /* 0x0000382001007387 */ /* 0x0001e20000100a00 */
[----:B------:R-:W-:Y:S02]  /*1280*/  LEA R224, P0, R26, R161, 0x1 ;  /* 0x000000a11ae07211 */ /* 0x000fe400078008ff */
[----:B------:R-:W-:Y:S01]  /*1290*/  LEA.HI.X.SX32 R35, R3, R29, 0x1, P2 ;  /* 0x0000001d03237211 */ /* 0x000fe200010f0eff */
[----:B------:R-:W-:Y:S01]  /*12a0*/  STL.64 [R1+0x30], R36 ;  /* 0x0000302401007387 */ /* 0x000fe20000100a00 */
[----:B------:R-:W-:-:S02]  /*12b0*/  LEA R3, R31, R8, 0x2 ;  /* 0x000000081f037211 */ /* 0x000fc400078e10ff */
[----:B------:R-:W-:Y:S01]  /*12c0*/  LEA.HI.X.SX32 R225, R26, R45, 0x1, P0 ;  /* 0x0000002d1ae17211 */ /* 0x000fe200000f0eff */
[----:B------:R1:W-:Y:S01]  /*12d0*/  STL.64 [R1+0x28], R34 ;  /* 0x0000282201007387 */ /* 0x0003e20000100a00 */
[----:B------:R-:W-:Y:S01]  /*12e0*/  LOP3.LUT R10, R10, 0x30, R44, 0x78, !PT ;  /* 0x000000300a0a7812 */ /* 0x000fe200078e782c */
[----:B------:R-:W-:Y:S01]  /*12f0*/  IMAD R9, R31, 0x4, R3 ;  /* 0x000000041f097824 */ /* 0x000fe200078e0203 */
[----:B0-----:R-:W-:-:S04]  /*1300*/  LEA R32, P3, R11, R247, 0x1 ;  /* 0x000000f70b207211 */ /* 0x001fc800078608ff */
[----:B------:R-:W-:Y:S02]  /*1310*/  LEA.HI.X.SX32 R33, R11, R29, 0x1, P3 ;  /* 0x0000001d0b217211 */ /* 0x000fe400018f0eff */
[-C--:B------:R-:W-:Y:S02]  /*1320*/  LEA R14, P3, R4, R247.reuse, 0x1 ;  /* 0x000000f7040e7211 */ /* 0x080fe400078608ff */
[----:B-1----:R-:W-:Y:S01]  /*1330*/  LEA R34, P1, R2, R247, 0x1 ;  /* 0x000000f702227211 */ /* 0x002fe200078208ff */
[----:B------:R0:W-:Y:S01]  /*1340*/  STL.64 [R1+0x20], R32 ;  /* 0x0000202001007387 */ /* 0x0001e20000100a00 */
[-C--:B------:R-:W-:Y:S02]  /*1350*/  LEA.HI.X.SX32 R15, R4, R29.reuse, 0x1, P3 ;  /* 0x0000001d040f7211 */ /* 0x080fe400018f0eff */
[----:B------:R-:W-:Y:S02]  /*1360*/  LEA.HI.X.SX32 R35, R2, R29, 0x1, P1 ;  /* 0x0000001d02237211 */ /* 0x000fe400008f0eff */
[----:B------:R-:W-:-:S02]  /*1370*/  LEA R2, R31, R9, 0x2 ;  /* 0x000000091f027211 */ /* 0x000fc400078e10ff */
[CC--:B------:R-:W-:Y:S01]  /*1380*/  LEA R248, P3, R9.reuse, R247.reuse, 0x1 ;  /* 0x000000f709f87211 */ /* 0x0c0fe200078608ff */
[----:B------:R-:W-:Y:S01]  /*1390*/  STL.64 [R1+0x18], R34 ;  /* 0x0000182201007387 */ /* 0x000fe20000100a00 */
[----:B------:R-:W-:Y:S02]  /*13a0*/  LEA R246, P4, R2, R247, 0x1 ;  /* 0x000000f702f67211 */ /* 0x000fe400078808ff */
[----:B------:R-:W-:Y:S02]  /*13b0*/  LEA.HI.X.SX32 R249, R9, R29, 0x1, P3 ;  /* 0x0000001d09f97211 */ /* 0x000fe400018f0eff */
[----:B0-----:R-:W-:-:S04]  /*13c0*/  LEA R32, P2, R12, R247, 0x1 ;  /* 0x000000f70c207211 */ /* 0x001fc800078408ff */
[----:B------:R-:W-:Y:S02]  /*13d0*/  LEA.HI.X.SX32 R33, R12, R29, 0x1, P2 ;  /* 0x0000001d0c217211 */ /* 0x000fe400010f0eff */
[-C--:B------:R-:W-:Y:S02]  /*13e0*/  LEA R12, P1, R8, R247.reuse, 0x1 ;  /* 0x000000f7080c7211 */ /* 0x080fe400078208ff */
[----:B------:R-:W-:Y:S01]  /*13f0*/  LEA R250, P2, R3, R247, 0x1 ;  /* 0x000000f703fa7211 */ /* 0x000fe200078408ff */
[----:B------:R-:W-:Y:S01]  /*1400*/  STL.64 [R1+0x10], R32 ;  /* 0x0000102001007387 */ /* 0x000fe20000100a00 */
[-C--:B------:R-:W-:Y:S02]  /*1410*/  LEA.HI.X.SX32 R247, R2, R29.reuse, 0x1, P4 ;  /* 0x0000001d02f77211 */ /* 0x080fe400020f0eff */
[----:B------:R-:W-:Y:S01]  /*1420*/  LEA R2, R39, R28, 0x1 ;  /* 0x0000001c27027211 */ /* 0x000fe200078e08ff */
[----:B------:R-:W-:Y:S01]  /*1430*/  STL.64 [R1+0x8], R14 ;  /* 0x0000080e01007387 */ /* 0x000fe20000100a00 */
[----:B------:R-:W-:-:S02]  /*1440*/  LEA.HI.X.SX32 R251, R3, R29, 0x1, P2 ;  /* 0x0000001d03fb7211 */ /* 0x000fc400010f0eff */
[C---:B------:R-:W-:Y:S02]  /*1450*/  LEA R3, R39.reuse, R2, 0x1 ;  /* 0x0000000227037211 */ /* 0x040fe400078e08ff */
[----:B------:R-:W-:Y:S02]  /*1460*/  LEA.HI.X.SX32 R13, R8, R29, 0x1, P1 ;  /* 0x0000001d080d7211 */ /* 0x000fe400008f0eff */
[C---:B------:R-:W-:Y:S02]  /*1470*/  LEA R4, R39.reuse, R3, 0x1 ;  /* 0x0000000327047211 */ /* 0x040fe400078e08ff */
[C---:B------:R-:W-:Y:S01]  /*1480*/  LEA R240, P1, R18.reuse, R161, 0x1 ;  /* 0x000000a112f07211 */ /* 0x040fe200078208ff */
[----:B------:R0:W-:Y:S01]  /*1490*/  STL.64 [R1], R12 ;  /* 0x0000000c01007387 */ /* 0x0001e20000100a00 */
[----:B------:R-:W-:Y:S02]  /*14a0*/  LEA R8, R39, R4, 0x1 ;  /* 0x0000000427087211 */ /* 0x000fe400078e08ff */
[----:B------:R-:W-:-:S02]  /*14b0*/  LEA.HI.X.SX32 R241, R18, R45, 0x1, P1 ;  /* 0x0000002d12f17211 */ /* 0x000fc400008f0eff */
[----:B------:R-:W-:Y:S02]  /*14c0*/  LEA R9, R39, R8, 0x1 ;  /* 0x0000000827097211 */ /* 0x000fe400078e08ff */
[----:B------:R-:W-:Y:S02]  /*14d0*/  LEA R238, P2, R19, R161, 0x1 ;  /* 0x000000a113ee7211 */ /* 0x000fe400078408ff */
[----:B------:R-:W-:Y:S02]  /*14e0*/  LEA R11, R39, R9, 0x1 ;  /* 0x00000009270b7211 */ /* 0x000fe400078e08ff */
[----:B------:R-:W-:Y:S02]  /*14f0*/  LEA R234, P1, R21, R161, 0x1 ;  /* 0x000000a115ea7211 */ /* 0x000fe400078208ff */
[----:B0-----:R-:W-:Y:S02]  /*1500*/  LEA R12, R39, R11, 0x1 ;  /* 0x0000000b270c7211 */ /* 0x001fe400078e08ff */
[----:B------:R-:W-:-:S02]  /*1510*/  LEA.HI.X.SX32 R239, R19, R45, 0x1, P2 ;  /* 0x0000002d13ef7211 */ /* 0x000fc400010f0eff */
[----:B------:R-:W-:Y:S02]  /*1520*/  LEA R13, R39, R12, 0x1 ;  /* 0x0000000c270d7211 */ /* 0x000fe400078e08ff */
[----:B------:R-:W-:Y:S02]  /*1530*/  LEA.HI.X.SX32 R235, R21, R45, 0x1, P1 ;  /* 0x0000002d15eb7211 */ /* 0x000fe400008f0eff */
[-C--:B------:R-:W-:Y:S02]  /*1540*/  LEA R232, P2, R22, R161.reuse, 0x1 ;  /* 0x000000a116e87211 */ /* 0x080fe400078408ff */
[----:B------:R-:W-:Y:S02]  /*1550*/  LEA R228, P1, R24, R161, 0x1 ;  /* 0x000000a118e47211 */ /* 0x000fe400078208ff */
[----:B------:R-:W-:Y:S02]  /*1560*/  LEA R14, R39, R13, 0x1 ;  /* 0x0000000d270e7211 */ /* 0x000fe400078e08ff */
[----:B------:R-:W-:-:S02]  /*1570*/  LEA.HI.X.SX32 R233, R22, R45, 0x1, P2 ;  /* 0x0000002d16e97211 */ /* 0x000fc400010f0eff */
[----:B------:R-:W-:Y:S02]  /*1580*/  LEA.HI.X.SX32 R229, R24, R45, 0x1, P1 ;  /* 0x0000002d18e57211 */ /* 0x000fe400008f0eff */
[-C--:B------:R-:W-:Y:S02]  /*1590*/  LEA R226, P2, R25, R161.reuse, 0x1 ;  /* 0x000000a119e27211 */ /* 0x080fe400078408ff */
[-C--:B------:R-:W-:Y:S02]  /*15a0*/  LEA R222, P1, R27, R161.reuse, 0x1 ;  /* 0x000000a11bde7211 */ /* 0x080fe400078208ff */
[----:B------:R-:W-:Y:S02]  /*15b0*/  LEA R218, P0, R2, R161, 0x1 ;  /* 0x000000a102da7211 */ /* 0x000fe400078008ff */
[----:B------:R-:W-:Y:S02]  /*15c0*/  LEA R15, R39, R14, 0x1 ;  /* 0x0000000e270f7211 */ /* 0x000fe400078e08ff */
[----:B------:R-:W-:-:S02]  /*15d0*/  LEA.HI.X.SX32 R227, R25, R45, 0x1, P2 ;  /* 0x0000002d19e37211 */ /* 0x000fc400010f0eff */
[-C--:B------:R-:W-:Y:S02]  /*15e0*/  LEA.HI.X.SX32 R223, R27, R45.reuse, 0x1, P1 ;  /* 0x0000002d1bdf7211 */ /* 0x080fe400008f0eff */
[----:B------:R-:W-:Y:S02]  /*15f0*/  LEA.HI.X.SX32 R219, R2, R45, 0x1, P0 ;  /* 0x0000002d02db7211 */ /* 0x000fe400000f0eff */
[CC--:B------:R-:W-:Y:S02]  /*1600*/  LEA R220, P2, R28.reuse, R161.reuse, 0x1 ;  /* 0x000000a11cdc7211 */ /* 0x0c0fe400078408ff */
[----:B------:R-:W-:Y:S02]  /*1610*/  LEA R216, P1, R3, R161, 0x1 ;  /* 0x000000a103d87211 */ /* 0x000fe400078208ff */
[----:B------:R-:W-:Y:S02]  /*1620*/  LEA R2, R39, R15, 0x1 ;  /* 0x0000000f27027211 */ /* 0x000fe400078e08ff */
[----:B------:R-:W-:-:S02]  /*1630*/  LEA.HI.X.SX32 R221, R28, R45, 0x1, P2 ;  /* 0x0000002d1cdd7211 */ /* 0x000fc400010f0eff */
[----:B------:R-:W-:Y:S01]  /*1640*/  LEA.HI.X.SX32 R217, R3, R45, 0x1, P1 ;  /* 0x0000002d03d97211 */ /* 0x000fe200008f0eff */
[C---:B------:R-:W-:Y:S01]  /*1650*/  IMAD R3, R39.reuse, 0x2, R2 ;  /* 0x0000000227037824 */ /* 0x040fe200078e0202 */
[-C--:B------:R-:W-:Y:S02]  /*1660*/  LEA R214, P2, R4, R161.reuse, 0x1 ;  /* 0x000000a104d67211 */ /* 0x080fe400078408ff */
[----:B------:R-:W-:Y:S02]  /*1670*/  LEA R212, P0, R8, R161, 0x1 ;  /* 0x000000a108d47211 */ /* 0x000fe400078008ff */
[----:B------:R-:W-:Y:S02]  /*1680*/  LEA.HI.X.SX32 R215, R4, R45, 0x1, P2 ;  /* 0x0000002d04d77211 */ /* 0x000fe400010f0eff */
[----:B------:R-:W-:Y:S02]  /*1690*/  LEA R4, R39, R3, 0x1 ;  /* 0x0000000327047211 */ /* 0x000fe400078e08ff */
[----:B------:R-:W-:-:S02]  /*16a0*/  LEA R210, P1, R9, R161, 0x1 ;  /* 0x000000a109d27211 */ /* 0x000fc400078208ff */
[----:B------:R-:W-:Y:S02]  /*16b0*/  LEA.HI.X.SX32 R213, R8, R45, 0x1, P0 ;  /* 0x0000002d08d57211 */ /* 0x000fe400000f0eff */
[----:B------:R-:W-:Y:S02]  /*16c0*/  LEA R8, R39, R4, 0x1 ;  /* 0x0000000427087211 */ /* 0x000fe400078e08ff */
[----:B------:R-:W-:Y:S02]  /*16d0*/  LEA R208, P2, R11, R161, 0x1 ;  /* 0x000000a10bd07211 */ /* 0x000fe400078408ff */
[----:B------:R-:W-:Y:S02]  /*16e0*/  LEA.HI.X.SX32 R211, R9, R45, 0x1, P1 ;  /* 0x0000002d09d37211 */ /* 0x000fe400008f0eff */
[-C--:B------:R-:W-:Y:S02]  /*16f0*/  LEA R206, P0, R12, R161.reuse, 0x1 ;  /* 0x000000a10cce7211 */ /* 0x080fe400078008ff */
[----:B------:R-:W-:-:S02]  /*1700*/  LEA R204, P1, R13, R161, 0x1 ;  /* 0x000000a10dcc7211 */ /* 0x000fc400078208ff */
[----:B------:R-:W-:Y:S02]  /*1710*/  LEA R9, R39, R8, 0x1 ;  /* 0x0000000827097211 */ /* 0x000fe400078e08ff */
[----:B------:R-:W-:Y:S02]  /*1720*/  LEA.HI.X.SX32 R209, R11, R45, 0x1, P2 ;  /* 0x0000002d0bd17211 */ /* 0x000fe400010f0eff */
[----:B------:R-:W-:Y:S02]  /*1730*/  LEA R202, P2, R14, R161, 0x1 ;  /* 0x000000a10eca7211 */ /* 0x000fe400078408ff */
[-C--:B------:R-:W-:Y:S02]  /*1740*/  LEA.HI.X.SX32 R207, R12, R45.reuse, 0x1, P0 ;  /* 0x0000002d0ccf7211 */ /* 0x080fe400000f0eff */
[----:B------:R-:W-:Y:S02]  /*1750*/  LEA.HI.X.SX32 R205, R13, R45, 0x1, P1 ;  /* 0x0000002d0dcd7211 */ /* 0x000fe400008f0eff */
[----:B------:R-:W-:-:S02]  /*1760*/  LEA R200, P0, R15, R161, 0x1 ;  /* 0x000000a10fc87211 */ /* 0x000fc400078008ff */
[----:B------:R-:W-:Y:S02]  /*1770*/  LEA R28, P1, R2, R161, 0x1 ;  /* 0x000000a1021c7211 */ /* 0x000fe400078208ff */
[----:B------:R-:W-:Y:S02]  /*1780*/  LEA R11, R39, R9, 0x1 ;  /* 0x00000009270b7211 */ /* 0x000fe400078e08ff */
[----:B------:R-:W-:Y:S02]  /*1790*/  LEA.HI.X.SX32 R203, R14, R45, 0x1, P2 ;  /* 0x0000002d0ecb7211 */ /* 0x000fe400010f0eff */
[----:B------:R-:W-:Y:S02]  /*17a0*/  LEA R30, P2, R3, R161, 0x1 ;  /* 0x000000a1031e7211 */ /* 0x000fe400078408ff */
[-C--:B------:R-:W-:Y:S02]  /*17b0*/  LEA.HI.X.SX32 R201, R15, R45.reuse, 0x1, P0 ;  /* 0x0000002d0fc97211 */ /* 0x080fe400000f0eff */
[----:B------:R-:W-:-:S02]  /*17c0*/  LEA.HI.X.SX32 R29, R2, R45, 0x1, P1 ;  /* 0x0000002d021d7211 */ /* 0x000fc400008f0eff */
[----:B------:R-:W-:Y:S02]  /*17d0*/  LEA R2, R39, R11, 0x1 ;  /* 0x0000000b27027211 */ /* 0x000fe400078e08ff */
[C---:B------:R-:W-:Y:S02]  /*17e0*/  LEA R32, P0, R4.reuse, R161, 0x1 ;  /* 0x000000a104207211 */ /* 0x040fe400078008ff */
[-C--:B------:R-:W-:Y:S02]  /*17f0*/  LEA.HI.X.SX32 R31, R3, R45.reuse, 0x1, P2 ;  /* 0x0000002d031f7211 */ /* 0x080fe400010f0eff */
[----:B------:R-:W-:Y:S02]  /*1800*/  LEA R3, R39, R2, 0x1 ;  /* 0x0000000227037211 */ /* 0x000fe400078e08ff */
[----:B------:R-:W-:Y:S02]  /*1810*/  LEA.HI.X.SX32 R33, R4, R45, 0x1, P0 ;  /* 0x0000002d04217211 */ /* 0x000fe400000f0eff */
[----:B------:R-:W-:-:S02]  /*1820*/  LEA R38, P0, R11, R161, 0x1 ;  /* 0x000000a10b267211 */ /* 0x000fc400078008ff */
[----:B------:R-:W-:Y:S02]  /*1830*/  LEA R4, R39, R3, 0x1 ;  /* 0x0000000327047211 */ /* 0x000fe400078e08ff */
[CC--:B------:R-:W-:Y:S02]  /*1840*/  LEA R34, P1, R8.reuse, R161.reuse, 0x1 ;  /* 0x000000a108227211 */ /* 0x0c0fe400078208ff */
[----:B------:R-:W-:Y:S02]  /*1850*/  LEA R36, P2, R9, R161, 0x1 ;  /* 0x000000a109247211 */ /* 0x000fe400078408ff */
[-C--:B------:R-:W-:Y:S01]  /*1860*/  LEA.HI.X.SX32 R39, R11, R45.reuse, 0x1, P0 ;  /* 0x0000002d0b277211 */ /* 0x080fe200000f0eff */
[----:B------:R-:W-:Y:S01]  /*1870*/  IMAD R11, R7, 0x110, RZ ;  /* 0x00000110070b7824 */ /* 0x000fe200078e02ff */
[-C--:B------:R-:W-:Y:S02]  /*1880*/  LEA.HI.X.SX32 R35, R8, R45.reuse, 0x1, P1 ;  /* 0x0000002d08237211 */ /* 0x080fe400008f0eff */
[----:B------:R-:W-:-:S02]  /*1890*/  LEA.HI.X.SX32 R37, R9, R45, 0x1, P2 ;  /* 0x0000002d09257211 */ /* 0x000fc400010f0eff */
[-C--:B------:R-:W-:Y:S02]  /*18a0*/  LEA R40, P1, R2, R161.reuse, 0x1 ;  /* 0x000000a102287211 */ /* 0x080fe400078208ff */
[-C--:B------:R-:W-:Y:S02]  /*18b0*/  LEA R42, P2, R3, R161.reuse, 0x1 ;  /* 0x000000a1032a7211 */ /* 0x080fe400078408ff */
[----:B------:R-:W-:Y:S02]  /*18c0*/  LEA R160, P3, R4, R161, 0x1 ;  /* 0x000000a104a07211 */ /* 0x000fe400078608ff */
[----:B------:R-:W-:Y:S02]  /*18d0*/  LOP3.LUT R11, R11, 0x30, R44, 0x78, !PT ;  /* 0x000000300b0b7812 */ /* 0x000fe400078e782c */
[-C--:B------:R-:W-:Y:S02]  /*18e0*/  LEA.HI.X.SX32 R41, R2, R45.reuse, 0x1, P1 ;  /* 0x0000002d02297211 */ /* 0x080fe400008f0eff */
[----:B------:R-:W-:-:S02]  /*18f0*/  LEA.HI.X.SX32 R43, R3, R45, 0x1, P2 ;  /* 0x0000002d032b7211 */ /* 0x000fc400010f0eff */
[----:B------:R-:W-:Y:S01]  /*1900*/  LEA.HI.X.SX32 R161, R4, R45, 0x1, P3 ;  /* 0x0000002d04a17211 */ /* 0x000fe200018f0eff */
[----:B------:R-:W-:Y:S01]  /*1910*/  CS2R R2, SRZ ;  /* 0x0000000000027805 */ /* 0x000fe2000001ff00 */
[----:B------:R-:W-:Y:S02]  /*1920*/  LOP3.LUT R9, R10, 0x40, RZ, 0x3c, !PT ;  /* 0x000000400a097812 */ /* 0x000fe400078e3cff */
[----:B------:R-:W-:Y:S02]  /*1930*/  LOP3.LUT R7, R5, 0x20, RZ, 0x3c, !PT ;  /* 0x0000002005077812 */ /* 0x000fe400078e3cff */
[----:B------:R-:W-:Y:S02]  /*1940*/  MOV R4, 0x3f800000 ;  /* 0x3f80000000047802 */ /* 0x000fe40000000f00 */
[----:B------:R-:W-:Y:S02]  /*1950*/  MOV R14, 0xff800000 ;  /* 0xff800000000e7802 */ /* 0x000fe40000000f00 */
[----:B------:R-:W-:-:S02]  /*1960*/  MOV R8, RZ ;  /* 0x000000ff00087202 */ /* 0x000fc40000000f00 */
[----:B------:R-:W-:Y:S02]  /*1970*/  MOV R12, 0xff800000 ;  /* 0xff800000000c7802 */ /* 0x000fe40000000f00 */
[----:B------:R-:W-:Y:S02]  /*1980*/  MOV R13, 0x3f800000 ;  /* 0x3f800000000d7802 */ /* 0x000fe40000000f00 */
[C---:B------:R-:W-:Y:S02]  /*1990*/  LOP3.LUT R15, R5.reuse, 0x40, RZ, 0x3c, !PT ;  /* 0x00000040050f7812 */ /* 0x040fe400078e3cff */
[----:B------:R-:W-:Y:S02]  /*19a0*/  LOP3.LUT R9, R5, 0x60, RZ, 0x3c, !PT ;  /* 0x0000006005097812 */ /* 0x000fe400078e3cff */
[----:B------:R-:W-:Y:S02]  /*19b0*/  LOP3.LUT R7, R11, 0x40, RZ, 0x3c, !PT ;  /* 0x000000400b077812 */ /* 0x000fe400078e3cff */
.L_x_1:
[----:B------:R-:W2:Y:S04]  /*19c0*/  LDL.64 R20, [R1+0xe0] ;  /* 0x0000e00001147983 */ /* 0x000ea80000100a00 */
[----:B------:R-:W3:Y:S04]  /*19d0*/  LDL.64 R24, [R1+0xd8] ;  /* 0x0000d80001187983 */ /* 0x000ee80000100a00 */
[----:B------:R-:W4:Y:S04]  /*19e0*/  LDL.64 R26, [R1+0xd0] ;  /* 0x0000d000011a7983 */ /* 0x000f280000100a00 */
[----:B------:R-:W5:Y:S04]  /*19f0*/  LDL.64 R44, [R1+0xb0] ;  /* 0x0000b000012c7983 */ /* 0x000f680000100a00 */
        /* <DEDUP_REMOVED lines=13> */
[----:B------:R-:W5:Y:S04]  /*1ad0*/  LDL.64 R122, [R1] ;  /* 0x00000000017a7983 */ /* 0x000f680000100a00 */
[----:B------:R-:W5:Y:S04]  /*1ae0*/  LDL.64 R16, [R1+0xc8] ;  /* 0x0000c80001107983 */ /* 0x000f680000100a00 */
[----:B------:R-:W5:Y:S04]  /*1af0*/  LDL.64 R22, [R1+0xb8] ;  /* 0x0000b80001167983 */ /* 0x000f680000100a00 */
[----:B------:R-:W5:Y:S04]  /*1b00*/  LDL.64 R96, [R1+0x78] ;  /* 0x0000780001607983 */ /* 0x000f680000100a00 */
[----:B------:R-:W5:Y:S04]  /*1b10*/  LDL.64 R120, [R1+0x38] ;  /* 0x0000380001787983 */ /* 0x000f680000100a00 */
[----:B------:R-:W5:Y:S04]  /*1b20*/  LDL.64 R118, [R1+0x28] ;  /* 0x0000280001767983 */ /* 0x000f680000100a00 */
[----:B------:R-:W5:Y:S04]  /*1b30*/  LDL.64 R116, [R1+0x18] ;  /* 0x0000180001747983 */ /* 0x000f680000100a00 */
[----:B------:R-:W5:Y:S01]  /*1b40*/  LDL.64 R114, [R1+0x8] ;  /* 0x0000080001727983 */ /* 0x000f620000100a00 */
[----:B--2---:R-:W-:-:S04]  /*1b50*/  IMAD.WIDE R20, R8, 0x2, R20 ;  /* 0x0000000208147825 */ /* 0x004fc800078e0214 */
[C---:B---3--:R-:W-:Y:S01]  /*1b60*/  IMAD.WIDE R24, R8.reuse, 0x2, R24 ;  /* 0x0000000208187825 */ /* 0x048fe200078e0218 */
[----:B------:R0:W2:Y:S03]  /*1b70*/  LDG.E.U16 R7, [R20.64] ;  /* 0x0000000414077981 */ /* 0x0000a6000c1e1500 */
[C---:B----4-:R-:W-:Y:S01]  /*1b80*/  IMAD.WIDE R26, R8.reuse, 0x2, R26 ;  /* 0x00000002081a7825 */ /* 0x050fe200078e021a */
[----:B------:R1:W3:Y:S03]  /*1b90*/  LDG.E.U16 R9, [R24.64] ;  /* 0x0000000418097981 */ /* 0x0002e6000c1e1500 */
[C---:B-----5:R-:W-:Y:S01]  /*1ba0*/  IMAD.WIDE R44, R8.reuse, 0x2, R44 ;  /* 0x00000002082c7825 */ /* 0x060fe200078e022c */
[----:B------:R4:W5:Y:S04]  /*1bb0*/  LDG.E.U16 R15, [R26.64] ;  /* 0x000000041a0f7981 */ /* 0x000968000c1e1500 */
[----:B0-----:R-:W2:Y:S04]  /*1bc0*/  LDL.64 R20, [R1+0x60] ;  /* 0x0000600001147983 */ /* 0x001ea80000100a00 */
[----:B-1----:R-:W3:Y:S04]  /*1bd0*/  LDL.64 R24, [R1+0x68] ;  /* 0x0000680001187983 */ /* 0x002ee80000100a00 */
[----:B------:R0:W5:Y:S04]  /*1be0*/  LDG.E.U16 R79, [R44.64] ;  /* 0x000000042c4f7981 */ /* 0x000168000c1e1500 */
[----:B----4-:R-:W4:Y:S04]  /*1bf0*/  LDL.64 R26, [R1+0x58] ;  /* 0x00005800011a7983 */ /* 0x010f280000100a00 */
[----:B0-----:R-:W5:Y:S01]  /*1c00*/  LDL.64 R44, [R1+0x50] ;  /* 0x00005000012c7983 */ /* 0x001f620000100a00 */
[----:B------:R-:W-:-:S04]  /*1c10*/  IMAD.WIDE R46, R8, 0x2, R46 ;  /* 0x00000002082e7825 */ /* 0x000fc800078e022e */
[C---:B------:R-:W-:Y:S01]  /*1c20*/  IMAD.WIDE R48, R8.reuse, 0x2, R48 ;  /* 0x0000000208307825 */ /* 0x040fe200078e0230 */
[----:B------:R0:W5:Y:S03]  /*1c30*/  LDG.E.U16 R81, [R46.64] ;  /* 0x000000042e517981 */ /* 0x000166000c1e1500 */
        /* <DEDUP_REMOVED lines=8> */
[----:B0-----:R-:W-:-:S04]  /*1cc0*/  IMAD.WIDE R46, R8, 0x2, R108 ;  /* 0x00000002082e7825 */ /* 0x001fc800078e026c */
[C---:B-1----:R-:W-:Y:S01]  /*1cd0*/  IMAD.WIDE R48, R8.reuse, 0x2, R106 ;  /* 0x0000000208307825 */ /* 0x042fe200078e026a */
        /* <DEDUP_REMOVED lines=8> */
[----:B------:R-:W5:Y:S03]  /*1d60*/  LDG.E.U16 R99, [R98.64] ;  /* 0x0000000462637981 */ /* 0x000f66000c1e1500 */
        /* <DEDUP_REMOVED lines=8> */
[C---:B0-----:R-:W-:Y:S01]  /*1df0*/  IMAD.WIDE R76, R8.reuse, 0x2, R120 ;  /* 0x00000002084c7825 */ /* 0x041fe200078e0278 */
[----:B------:R-:W5:Y:S03]  /*1e00*/  LDG.E.U16 R23, [R22.64] ;  /* 0x0000000416177981 */ /* 0x000f66000c1e1500 */
[C---:B------:R-:W-:Y:S01]  /*1e10*/  IMAD.WIDE R46, R8.reuse, 0x2, R114 ;  /* 0x00000002082e7825 */ /* 0x040fe200078e0272 */
[----:B------:R-:W5:Y:S03]  /*1e20*/  LDG.E.U16 R97, [R96.64] ;  /* 0x0000000460617981 */ /* 0x000f66000c1e1500 */
[C---:B-1----:R-:W-:Y:S01]  /*1e30*/  IMAD.WIDE R48, R8.reuse, 0x2, R250 ;  /* 0x0000000208307825 */ /* 0x042fe200078e02fa */
[----:B------:R-:W5:Y:S03]  /*1e40*/  LDG.E.U16 R77, [R76.64] ;  /* 0x000000044c4d7981 */ /* 0x000f66000c1e1500 */
[----:B------:R-:W-:-:S05]  /*1e50*/  IMAD.WIDE R50, R8, 0x2, R246 ;  /* 0x0000000208327825 */ /* 0x000fca00078e02f6 */
[----:B------:R-:W5:Y:S01]  /*1e60*/  LDG.E.U16 R121, [R50.64] ;  /* 0x0000000432797981 */ /* 0x000f62000c1e1500 */
[----:B--2---:R-:W-:-:S04]  /*1e70*/  IMAD.WIDE R20, R8, 0x2, R20 ;  /* 0x0000000208147825 */ /* 0x004fc800078e0214 */
[C---:B---3--:R-:W-:Y:S01]  /*1e80*/  IMAD.WIDE R24, R8.reuse, 0x2, R24 ;  /* 0x0000000208187825 */ /* 0x048fe200078e0218 */
[----:B------:R0:W2:Y:S04]  /*1e90*/  LDG.E.U16 R103, [R20.64] ;  /* 0x0000000414677981 */ /* 0x0000a8000c1e1500 */
[----:B------:R1:W3:Y:S01]  /*1ea0*/  LDG.E.U16 R101, [R24.64] ;  /* 0x0000000418657981 */ /* 0x0002e2000c1e1500 */
[----:B----4-:R-:W-:-:S04]  /*1eb0*/  IMAD.WIDE R26, R8, 0x2, R26 ;  /* 0x00000002081a7825 */ /* 0x010fc800078e021a */
[C---:B-----5:R-:W-:Y:S01]  /*1ec0*/  IMAD.WIDE R44, R8.reuse, 0x2, R44 ;  /* 0x00000002082c7825 */ /* 0x060fe200078e022c */
[----:B------:R4:W5:Y:S03]  /*1ed0*/  LDG.E.U16 R105, [R26.64] ;  /* 0x000000041a697981 */ /* 0x000966000c1e1500 */
[C---:B0-----:R-:W-:Y:S01]  /*1ee0*/  IMAD.WIDE R20, R8.reuse, 0x2, R126 ;  /* 0x0000000208147825 */ /* 0x041fe200078e027e */
[----:B------:R0:W3:Y:S03]  /*1ef0*/  LDG.E.U16 R107, [R44.64] ;  /* 0x000000042c6b7981 */ /* 0x0000e6000c1e1500 */
[C---:B-1----:R-:W-:Y:S02]  /*1f00*/  IMAD.WIDE R24, R8.reuse, 0x2, R124 ;  /* 0x0000000208187825 */ /* 0x042fe400078e027c */
[----:B------:R-:W5:Y:S02]  /*1f10*/  LDG.E.U16 R21, [R20.64] ;  /* 0x0000000414157981 */ /* 0x000f64000c1e1500 */
[----:B----4-:R-:W-:-:S02]  /*1f20*/  IMAD.WIDE R26, R8, 0x2, R118 ;  /* 0x00000002081a7825 */ /* 0x010fc400078e0276 */
[----:B------:R-:W4:Y:S02]  /*1f30*/  LDG.E.U16 R25, [R24.64] ;  /* 0x0000000418197981 */ /* 0x000f24000c1e1500 */
[----:B0-----:R-:W-:Y:S02]  /*1f40*/  IMAD.WIDE R44, R8, 0x2, R116 ;  /* 0x00000002082c7825 */ /* 0x001fe400078e0274 */
[----:B------:R-:W4:Y:S04]  /*1f50*/  LDG.E.U16 R27, [R26.64] ;  /* 0x000000041a1b7981 */ /* 0x000f28000c1e1500 */
[----:B------:R-:W4:Y:S04]  /*1f60*/  LDG.E.U16 R115, [R44.64] ;  /* 0x000000042c737981 */ /* 0x000f28000c1e1500 */
[----:B------:R-:W4:Y:S04]  /*1f70*/  LDG.E.U16 R117, [R46.64] ;  /* 0x000000042e757981 */ /* 0x000f28000c1e1500 */
[----:B------:R-:W4:Y:S04]  /*1f80*/  LDG.E.U16 R119, [R48.64] ;  /* 0x0000000430777981 */ /* 0x000f28000c1e1500 */
[----:B------:R-:W-:Y:S06]  /*1f90*/  BAR.SYNC.DEFER_BLOCKING 0x0 ;  /* 0x0000000000007b1d */ /* 0x000fec0000010000 */
[----:B------:R-:W-:Y:S04]  /*1fa0*/  STS.U16 [R0], R7 ;  /* 0x0000000700007388 */ /* 0x000fe80000000400 */
[----:B------:R-:W-:Y:S04]  /*1fb0*/  STS.U16 [R0+0x400], R15 ;  /* 0x0004000f00007388 */ /* 0x000fe80000000400 */
        /* <DEDUP_REMOVED lines=9> */
[----:B------:R-:W-:Y:S01]  /*2050*/  STS.U16 [R0+0x3c00], R71 ;  /* 0x003c004700007388 */ /* 0x000fe20000000400 */
[----:B------:R-:W-:-:S03]  /*2060*/  LOP3.LUT R162, R10, 0x40, RZ, 0x3c, !PT ;  /* 0x000000400aa27812 */ /* 0x000fc600078e3cff */
[----:B--2---:R-:W-:Y:S04]  /*2070*/  STS.U16 [R0+0x2000], R103 ;  /* 0x0020006700007388 */ /* 0x004fe80000000400 */
[----:B---3--:R-:W-:Y:S04]  /*2080*/  STS.U16 [R0+0x2400], R107 ;  /* 0x0024006b00007388 */ /* 0x008fe80000000400 */
[----:B-----5:R-:W-:Y:S04]  /*2090*/  STS.U16 [R0+0x3000], R21 ;  /* 0x0030001500007388 */ /* 0x020fe80000000400 */
[----:B----4-:R-:W-:Y:S04]  /*20a0*/  STS.U16 [R0+0x3400], R25 ;  /* 0x0034001900007388 */ /* 0x010fe80000000400 */
        /* <DEDUP_REMOVED lines=16> */
[----:B------:R-:W-:Y:S06]  /*21b0*/  BAR.SYNC.DEFER_BLOCKING 0x0 ;  /* 0x0000000000007b1d */ /* 0x000fec0000010000 */
[----:B------:R-:W-:Y:S04]  /*21c0*/  LDSM.16.MT88.4 R196, [R6+0x4000] ;  /* 0x0040000006c4783b */ /* 0x000fe80000004200 */
[----:B------:R-:W0:Y:S04]  /*21d0*/  LDSM.16.M88.4 R192, [R10+0x400] ;  /* 0x000400000ac0783b */ /* 0x000e280000000200 */
[----:B------:R-:W1:Y:S04]  /*21e0*/  LDSM.16.M88.4 R44, [R10+0x800] ;  /* 0x000800000a2c783b */ /* 0x000e680000000200 */
[----:B------:R-:W2:Y:S04]  /*21f0*/  LDSM.16.M88.4 R48, [R10] ;  /* 0x000000000a30783b */ /* 0x000ea80000000200 */
[----:B------:R-:W3:Y:S04]  /*2200*/  LDSM.16.MT88.4 R20, [R6+0x4800] ;  /* 0x004800000614783b */ /* 0x000ee80000004200 */
[----:B------:R-:W4:Y:S04]  /*2210*/  LDSM.16.M88.4 R148, [R10+0x2800] ;  /* 0x002800000a94783b */ /* 0x000f280000000200 */
[----:B------:R-:W5:Y:S04]  /*2220*/  LDSM.16.M88.4 R168, [R10+0x1c00] ;  /* 0x001c00000aa8783b */ /* 0x000f680000000200 */
[----:B------:R-:W3:Y:S04]  /*2230*/  LDSM.16.M88.4 R184, [R10+0xc00] ;  /* 0x000c00000ab8783b */ /* 0x000ee80000000200 */
[----:B------:R-:W4:Y:S04]  /*2240*/  LDSM.16.M88.4 R180, [R10+0x1000] ;  /* 0x001000000ab4783b */ /* 0x000f280000000200 */
[----:B------:R-:W4:Y:S04]  /*2250*/  LDSM.16.M88.4 R176, [R10+0x1400] ;  /* 0x001400000ab0783b */ /* 0x000f280000000200 */
[----:B------:R-:W4:Y:S01]  /*2260*/  LDSM.16.M88.4 R132, [R10+0x1800] ;  /* 0x001800000a84783b */ /* 0x000f220000000200 */
[C---:B0-----:R-:W-:Y:S03]  /*2270*/  HMMA.16816.F32.BF16 R68, R196.reuse, R192, RZ ;  /* 0x000000c0c444723c */ /* 0x041fe600000418ff */
[----:B------:R-:W0:Y:S04]  /*2280*/  LDSM.16.M88.4 R124, [R10+0x2000] ;  /* 0x002000000a7c783b */ /* 0x000e280000000200 */
[----:B------:R-:W0:Y:S01]  /*2290*/  LDSM.16.M88.4 R108, [R10+0x2400] ;  /* 0x002400000a6c783b */ /* 0x000e220000000200 */
[C---:B-1----:R-:W-:Y:S03]  /*22a0*/  HMMA.16816.F32.BF16 R188, R196.reuse, R44, RZ ;  /* 0x0000002cc4bc723c */ /* 0x042fe600000418ff */
[----:B------:R-:W1:Y:S04]  /*22b0*/  LDSM.16.M88.4 R144, [R10+0x2c00] ;  /* 0x002c00000a90783b */ /* 0x000e680000000200 */
[----:B------:R-:W0:Y:S01]  /*22c0*/  LDSM.16.M88.4 R88, [R10+0x3000] ;  /* 0x003000000a58783b */ /* 0x000e220000000200 */
[----:B--2---:R-:W-:Y:S03]  /*22d0*/  HMMA.16816.F32.BF16 R76, R196, R48, RZ ;  /* 0x00000030c44c723c */ /* 0x004fe600000418ff */
[----:B------:R-:W2:Y:S04]  /*22e0*/  LDSM.16.M88.4 R80, [R10+0x3400] ;  /* 0x003400000a50783b */ /* 0x000ea80000000200 */
[----:B------:R-:W0:Y:S01]  /*22f0*/  LDSM.16.M88.4 R96, [R10+0x3800] ;  /* 0x003800000a60783b */ /* 0x000e220000000200 */
[C---:B---3--:R-:W-:Y:S03]  /*2300*/  HMMA.16816.F32.BF16 R192, R20.reuse, R194, R68 ;  /* 0x000000c214c0723c */ /* 0x048fe60000041844 */
[----:B------:R-:W3:Y:S04]  /*2310*/  LDSM.16.M88.4 R24, [R10+0x3c00] ;  /* 0x003c00000a18783b */ /* 0x000ee80000000200 */
[----:B------:R-:W-:Y:S01]  /*2320*/  LDSM.16.MT88.4 R68, [R6+0x5000] ;  /* 0x005000000644783b */ /* 0x000fe20000004200 */
[----:B------:R-:W-:Y:S03]  /*2330*/  HMMA.16816.F32.BF16 R188, R20, R46, R188 ;  /* 0x0000002e14bc723c */ /* 0x000fe600000418bc */
[----:B------:R-:W0:Y:S04]  /*2340*/  LDSM.16.M88.4 R44, [R162] ;  /* 0x00000000a22c783b */ /* 0x000e280000000200 */
[----:B------:R-:W-:Y:S01]  /*2350*/  LDSM.16.M88.4 R172, [R162+0x1800] ;  /* 0x00180000a2ac783b */ /* 0x000fe20000000200 */
[----:B----4-:R-:W-:Y:S08]  /*2360*/  HMMA.16816.F32.BF16 R104, R196, R148, RZ ;  /* 0x00000094c468723c */ /* 0x010ff000000418ff */
[C---:B------:R-:W-:Y:S11]  /*2370*/  HMMA.16816.F32.BF16 R48, R20.reuse, R50, R76 ;  /* 0x000000321430723c */ /* 0x040ff6000004184c */
[----:B------:R-:W-:Y:S05]  /*2380*/  @!UPT UIADD3 URZ, URZ, URZ, URZ ;  /* 0x0000003f3f3ff290 */ /* 0x000fea000fffe03f */
[----:B------:R-:W-:Y:S01]  /*2390*/  HMMA.16816.F32.BF16 R148, R20, R150, R104 ;  /* 0x000000961494723c */ /* 0x000fe20000041868 */
[----:B------:R-:W4:Y:S07]  /*23a0*/  LDSM.16.MT88.4 R104, [R6+0x5800] ;  /* 0x005800000668783b */ /* 0x000f2e0000004200 */
[C---:B-----5:R-:W-:Y:S08]  /*23b0*/  HMMA.16816.F32.BF16 R128, R196.reuse, R168, RZ ;  /* 0x000000a8c480723c */ /* 0x060ff000000418ff */
[C---:B------:R-:W-:Y:S08]  /*23c0*/  HMMA.16816.F32.BF16 R16, R196.reuse, R184, RZ ;  /* 0x000000b8c410723c */ /* 0x040ff000000418ff */
[C---:B------:R-:W-:Y:S08]  /*23d0*/  HMMA.16816.F32.BF16 R164, R196.reuse, R180, RZ ;  /* 0x000000b4c4a4723c */ /* 0x040ff000000418ff */
[C---:B------:R-:W-:Y:S08]  /*23e0*/  HMMA.16816.F32.BF16 R140, R196.reuse, R176, RZ ;  /* 0x000000b0c48c723c */ /* 0x040ff000000418ff */
[C---:B------:R-:W-:Y:S08]  /*23f0*/  HMMA.16816.F32.BF16 R120, R196.reuse, R132, RZ ;  /* 0x00000084c478723c */ /* 0x040ff000000418ff */
[C---:B0-----:R-:W-:Y:S08]  /*2400*/  HMMA.16816.F32.BF16 R84, R196.reuse, R124, RZ ;  /* 0x0000007cc454723c */ /* 0x041ff000000418ff */
[C---:B------:R-:W-:Y:S08]  /*2410*/  HMMA.16816.F32.BF16 R152, R196.reuse, R108, RZ ;  /* 0x0000006cc498723c */ /* 0x040ff000000418ff */
[C---:B-1----:R-:W-:Y:S08]  /*2420*/  HMMA.16816.F32.BF16 R100, R196.reuse, R144, RZ ;  /* 0x00000090c464723c */ /* 0x042ff000000418ff */
[C---:B------:R-:W-:Y:S08]  /*2430*/  HMMA.16816.F32.BF16 R116, R196.reuse, R88, RZ ;  /* 0x00000058c474723c */ /* 0x040ff000000418ff */
[C---:B--2---:R-:W-:Y:S08]  /*2440*/  HMMA.16816.F32.BF16 R112, R196.reuse, R80, RZ ;  /* 0x00000050c470723c */ /* 0x044ff000000418ff */
[C---:B------:R-:W-:Y:S08]  /*2450*/  HMMA.16816.F32.BF16 R76, R196.reuse, R96, RZ ;  /* 0x00000060c44c723c */ /* 0x040ff000000418ff */
[----:B---3--:R-:W-:Y:S08]  /*2460*/  HMMA.16816.F32.BF16 R196, R196, R24, RZ ;  /* 0x00000018c4c4723c */ /* 0x008ff000000418ff */
[----:B------:R-:W-:Y:S08]  /*2470*/  HMMA.16816.F32.BF16 R48, R68, R44, R48 ;  /* 0x0000002c4430723c */ /* 0x000ff00000041830 */
[C---:B------:R-:W-:Y:S01]  /*2480*/  HMMA.16816.F32.BF16 R168, R20.reuse, R170, R128 ;  /* 0x000000aa14a8723c */ /* 0x040fe20000041880 */
[----:B------:R-:W0:Y:S07]  /*2490*/  LDSM.16.M88.4 R128, [R162+0x3000] ;  /* 0x00300000a280783b */ /* 0x000e2e0000000200 */
[C---:B------:R-:W-:Y:S01]  /*24a0*/  HMMA.16816.F32.BF16 R176, R20.reuse, R178, R140 ;  /* 0x000000b214b0723c */ /* 0x040fe2000004188c */
[----:B------:R-:W1:Y:S07]  /*24b0*/  LDSM.16.M88.4 R140, [R162+0x2c00] ;  /* 0x002c0000a28c783b */ /* 0x000e6e0000000200 */
[C---:B------:R-:W-:Y:S01]  /*24c0*/  HMMA.16816.F32.BF16 R184, R20.reuse, R186, R16 ;  /* 0x000000ba14b8723c */ /* 0x040fe20000041810 */
[----:B------:R-:W2:Y:S07]  /*24d0*/  LDSM.16.M88.4 R16, [R162+0x400] ;  /* 0x00040000a210783b */ /* 0x000eae0000000200 */
[C---:B------:R-:W-:Y:S01]  /*24e0*/  HMMA.16816.F32.BF16 R180, R20.reuse, R182, R164 ;  /* 0x000000b614b4723c */ /* 0x040fe200000418a4 */
[----:B------:R-:W-:Y:S07]  /*24f0*/  LDSM.16.M88.4 R164, [R162+0x2000] ;  /* 0x00200000a2a4783b */ /* 0x000fee0000000200 */
[C---:B------:R-:W-:Y:S01]  /*2500*/  HMMA.16816.F32.BF16 R120, R20.reuse, R134, R120 ;  /* 0x000000861478723c */ /* 0x040fe20000041878 */
[----:B------:R-:W3:Y:S07]  /*2510*/  LDSM.16.M88.4 R132, [R162+0x1000] ;  /* 0x00100000a284783b */ /* 0x000eee0000000200 */
[C---:B------:R-:W-:Y:S01]  /*2520*/  HMMA.16816.F32.BF16 R84, R20.reuse, R126, R84 ;  /* 0x0000007e1454723c */ /* 0x040fe20000041854 */
[----:B------:R-:W-:Y:S07]  /*2530*/  LDSM.16.M88.4 R124, [R162+0x3800] ;  /* 0x00380000a27c783b */ /* 0x000fee0000000200 */
        /* <DEDUP_REMOVED lines=10> */
[----:B------:R-:W-:Y:S01]  /*25e0*/  HMMA.16816.F32.BF16 R196, R20, R26, R196 ;  /* 0x0000001a14c4723c */ /* 0x000fe200000418c4 */
[----:B------:R-:W5:Y:S04]  /*25f0*/  LDSM.16.M88.4 R20, [R162+0x800] ;  /* 0x00080000a214783b */ /* 0x000f680000000200 */
[----:B------:R-:W5:Y:S03]  /*2600*/  LDSM.16.M88.4 R24, [R162+0xc00] ;  /* 0x000c0000a218783b */ /* 0x000f660000000200 */
[----:B----4-:R-:W-:Y:S01]  /*2610*/  HMMA.16816.F32.BF16 R44, R104, R46, R48 ;  /* 0x0000002e682c723c */ /* 0x010fe20000041830 */
[----:B------:R-:W4:Y:S07]  /*2620*/  LDSM.16.M88.4 R48, [R162+0x3c00] ;  /* 0x003c0000a230783b */ /* 0x000f2e0000000200 */
[C---:B0-----:R-:W-:Y:S08]  /*2630*/  HMMA.16816.F32.BF16 R116, R68.reuse, R128, R116 ;  /* 0x000000804474723c */ /* 0x041ff00000041874 */
[C---:B-1----:R-:W-:Y:S08]  /*2640*/  HMMA.16816.F32.BF16 R144, R68.reuse, R140, R144 ;  /* 0x0000008c4490723c */ /* 0x042ff00000041890 */
[C---:B--2---:R-:W-:Y:S08]  /*2650*/  HMMA.16816.F32.BF16 R192, R68.reuse, R16, R192 ;  /* 0x0000001044c0723c */ /* 0x044ff000000418c0 */
[C---:B---3--:R-:W-:Y:S08]  /*2660*/  HMMA.16816.F32.BF16 R180, R68.reuse, R132, R180 ;  /* 0x0000008444b4723c */ /* 0x048ff000000418b4 */
[C---:B-----5:R-:W-:Y:S08]  /*2670*/  HMMA.16816.F32.BF16 R188, R68.reuse, R20, R188 ;  /* 0x0000001444bc723c */ /* 0x060ff000000418bc */
[C---:B------:R-:W-:Y:S08]  /*2680*/  HMMA.16816.F32.BF16 R184, R68.reuse, R24, R184 ;  /* 0x0000001844b8723c */ /* 0x040ff000000418b8 */
        /* <DEDUP_REMOVED lines=8> */
[----:B----4-:R-:W-:Y:S01]  /*2710*/  HMMA.16816.F32.BF16 R68, R68, R48, R196 ;  /* 0x000000304444723c */ /* 0x010fe200000418c4 */
[----:B------:R-:W-:-:S04]  /*2720*/  IMAD.WIDE R124, R2, 0x2, R238 ;  /* 0x00000002027c7825 */ /* 0x000fc800078e02ee */
[C---:B------:R-:W-:Y:S01]  /*2730*/  IMAD.WIDE R88, R2.reuse, 0x2, R234 ;  /* 0x0000000202587825 */ /* 0x040fe200078e02ea */
[----:B------:R0:W2:Y:S03]  /*2740*/  LDG.E.U16 R15, [R124.64] ;  /* 0x000000047c0f7981 */ /* 0x0000a6000c1e1500 */
[C---:B------:R-:W-:Y:S01]  /*2750*/  IMAD.WIDE R48, R2.reuse, 0x2, R244 ;  /* 0x0000000202307825 */ /* 0x040fe200078e02f4 */
[----:B------:R-:W-:Y:S01]  /*2760*/  HMMA.16816.F32.BF16 R128, R104, R130, R116 ;  /* 0x000000826880723c */ /* 0x000fe20000041874 */
[----:B------:R1:W3:Y:S04]  /*2770*/  LDG.E.U16 R9, [R88.64] ;  /* 0x0000000458097981 */ /* 0x0002e8000c1e1500 */
[----:B------:R4:W5:Y:S01]  /*2780*/  LDG.E.U16 R7, [R48.64] ;  /* 0x0000000430077981 */ /* 0x000962000c1e1500 */
[----:B0-----:R-:W-:-:S02]  /*2790*/  IMAD.WIDE R124, R2, 0x2, R230 ;  /* 0x00000002027c7825 */ /* 0x001fc400078e02e6 */
[----:B------:R-:W-:Y:S02]  /*27a0*/  HMMA.16816.F32.BF16 R140, R104, R142, R144 ;  /* 0x0000008e688c723c */ /* 0x000fe40000041890 */
[----:B----4-:R-:W-:-:S06]  /*27b0*/  IMAD.WIDE R48, R2, 0x2, R240 ;  /* 0x0000000202307825 */ /* 0x010fcc00078e02f0 */
[----:B------:R-:W-:Y:S01]  /*27c0*/  HMMA.16816.F32.BF16 R16, R104, R18, R192 ;  /* 0x000000126810723c */ /* 0x000fe200000418c0 */
[C---:B------:R-:W-:Y:S01]  /*27d0*/  IMAD.WIDE R116, R2.reuse, 0x2, R242 ;  /* 0x0000000202747825 */ /* 0x040fe200078e02f2 */
[----:B------:R0:W4:Y:S03]  /*27e0*/  LDG.E.U16 R48, [R48.64] ;  /* 0x0000000430307981 */ /* 0x000126000c1e1500 */
[----:B------:R-:W-:-:S03]  /*27f0*/  IMAD.WIDE R146, R2, 0x2, R218 ;  /* 0x0000000202927825 */ /* 0x000fc600078e02da */
[----:B------:R-:W-:Y:S01]  /*2800*/  HMMA.16816.F32.BF16 R20, R104, R22, R188 ;  /* 0x000000166814723c */ /* 0x000fe200000418bc */
[----:B------:R1:W2:Y:S01]  /*2810*/  LDG.E.U16 R117, [R116.64] ;  /* 0x0000000474757981 */ /* 0x0002a2000c1e1500 */
[----:B------:R-:W-:-:S03]  /*2820*/  IMAD.WIDE R118, R2, 0x2, R236 ;  /* 0x0000000202767825 */ /* 0x000fc600078e02ec */
[----:B------:R1:W2:Y:S03]  /*2830*/  LDG.E.U16 R146, [R146.64] ;  /* 0x0000000492927981 */ /* 0x0002a6000c1e1500 */
[C---:B------:R-:W-:Y:S01]  /*2840*/  HMMA.16816.F32.BF16 R24, R104.reuse, R26, R184 ;  /* 0x0000001a6818723c */ /* 0x040fe200000418b8 */
[----:B0-----:R0:W2:Y:S04]  /*2850*/  LDG.E.U16 R49, [R124.64] ;  /* 0x000000047c317981 */ /* 0x0010a8000c1e1500 */
[----:B-1----:R1:W2:Y:S03]  /*2860*/  LDG.E.U16 R116, [R118.64] ;  /* 0x0000000476747981 */ /* 0x0022a6000c1e1500 */
[C---:B------:R-:W-:Y:S08]  /*2870*/  HMMA.16816.F32.BF16 R132, R104.reuse, R134, R180 ;  /* 0x000000866884723c */ /* 0x040ff000000418b4 */
[----:B------:R-:W-:Y:S01]  /*2880*/  HMMA.16816.F32.BF16 R76, R104, R78, R176 ;  /* 0x0000004e684c723c */ /* 0x000fe200000418b0 */
[----:B-1----:R-:W-:-:S07]  /*2890*/  IMAD.WIDE R118, R2, 0x2, R226 ;  /* 0x0000000202767825 */ /* 0x002fce00078e02e2 */
[C---:B------:R-:W-:Y:S08]  /*28a0*/  HMMA.16816.F32.BF16 R120, R104.reuse, R174, R120 ;  /* 0x000000ae6878723c */ /* 0x040ff00000041878 */
[C---:B------:R-:W-:Y:S08]  /*28b0*/  HMMA.16816.F32.BF16 R80, R104.reuse, R82, R168 ;  /* 0x000000526850723c */ /* 0x040ff000000418a8 */
[C---:B------:R-:W-:Y:S08]  /*28c0*/  HMMA.16816.F32.BF16 R84, R104.reuse, R166, R84 ;  /* 0x000000a66854723c */ /* 0x040ff00000041854 */
[C---:B------:R-:W-:Y:S08]  /*28d0*/  HMMA.16816.F32.BF16 R108, R104.reuse, R110, R152 ;  /* 0x0000006e686c723c */ /* 0x040ff00000041898 */
[C---:B------:R-:W-:Y:S08]  /*28e0*/  HMMA.16816.F32.BF16 R100, R104.reuse, R102, R148 ;  /* 0x000000666864723c */ /* 0x040ff00000041894 */
[C---:B------:R-:W-:Y:S08]  /*28f0*/  HMMA.16816.F32.BF16 R88, R104.reuse, R90, R112 ;  /* 0x0000005a6858723c */ /* 0x040ff00000041870 */
[----:B0-----:R-:W-:Y:S01]  /*2900*/  HMMA.16816.F32.BF16 R124, R104, R126, R96 ;  /* 0x0000007e687c723c */ /* 0x001fe20000041860 */
[----:B------:R-:W-:-:S07]  /*2910*/  IMAD.WIDE R112, R2, 0x2, R232 ;  /* 0x0000000202707825 */ /* 0x000fce00078e02e8 */
[----:B------:R-:W-:Y:S01]  /*2920*/  HMMA.16816.F32.BF16 R104, R104, R50, R68 ;  /* 0x000000326868723c */ /* 0x000fe20000041844 */
[C---:B------:R-:W-:Y:S01]  /*2930*/  IMAD.WIDE R98, R2.reuse, 0x2, R220 ;  /* 0x0000000202627825 */ /* 0x040fe200078e02dc */
[----:B------:R0:W2:Y:S05]  /*2940*/  LDG.E.U16 R112, [R112.64] ;  /* 0x0000000470707981 */ /* 0x0000aa000c1e1500 */
[C---:B------:R-:W-:Y:S01]  /*2950*/  IMAD.WIDE R68, R2.reuse, 0x2, R212 ;  /* 0x0000000202447825 */ /* 0x040fe200078e02d4 */
[----:B------:R1:W2:Y:S03]  /*2960*/  LDG.E.U16 R98, [R98.64] ;  /* 0x0000000462627981 */ /* 0x0002a6000c1e1500 */
[C---:B------:R-:W-:Y:S01]  /*2970*/  IMAD.WIDE R50, R2.reuse, 0x2, R214 ;  /* 0x0000000202327825 */ /* 0x040fe200078e02d6 */
[----:B------:R1:W2:Y:S03]  /*2980*/  LDG.E.U16 R147, [R68.64] ;  /* 0x0000000444937981 */ /* 0x0002a6000c1e1500 */
[C---:B------:R-:W-:Y:S01]  /*2990*/  IMAD.WIDE R70, R2.reuse, 0x2, R216 ;  /* 0x0000000202467825 */ /* 0x040fe200078e02d8 */
[----:B0-----:R0:W2:Y:S03]  /*29a0*/  LDG.E.U16 R113, [R118.64] ;  /* 0x0000000476717981 */ /* 0x0010a6000c1e1500 */
[C---:B------:R-:W-:Y:S01]  /*29b0*/  IMAD.WIDE R114, R2.reuse, 0x2, R228 ;  /* 0x0000000202727825 */ /* 0x040fe200078e02e4 */
[----:B-1----:R1:W2:Y:S03]  /*29c0*/  LDG.E.U16 R99, [R70.64] ;  /* 0x0000000446637981 */ /* 0x0022a6000c1e1500 */
[C---:B------:R-:W-:Y:S01]  /*29d0*/  IMAD.WIDE R68, R2.reuse, 0x2, R206 ;  /* 0x0000000202447825 */ /* 0x040fe200078e02ce */
[----:B------:R1:W2:Y:S03]  /*29e0*/  LDG.E.U16 R50, [R50.64] ;  /* 0x0000000432327981 */ /* 0x0002a6000c1e1500 */
[C---:B------:R-:W-:Y:S01]  /*29f0*/  IMAD.WIDE R96, R2.reuse, 0x2, R224 ;  /* 0x0000000202607825 */ /* 0x040fe200078e02e0 */
[----:B------:R1:W2:Y:S03]  /*2a00*/  LDG.E.U16 R114, [R114.64] ;  /* 0x0000000472727981 */ /* 0x0002a6000c1e1500 */
[----:B0-----:R-:W-:-:S02]  /*2a10*/  IMAD.WIDE R118, R2, 0x2, R222 ;  /* 0x0000000202767825 */ /* 0x001fc400078e02de */
[----:B------:R0:W2:Y:S02]  /*2a20*/  LDG.E.U16 R97, [R96.64] ;  /* 0x0000000460617981 */ /* 0x0000a4000c1e1500 */
[C---:B-1----:R-:W-:Y:S02]  /*2a30*/  IMAD.WIDE R70, R2.reuse, 0x2, R208 ;  /* 0x0000000202467825 */ /* 0x042fe400078e02d0 */
[----:B------:R1:W2:Y:S02]  /*2a40*/  LDG.E.U16 R51, [R68.64] ;  /* 0x0000000444337981 */ /* 0x0002a4000c1e1500 */
[C---:B------:R-:W-:Y:S02]  /*2a50*/  IMAD.WIDE R144, R2.reuse, 0x2, R210 ;  /* 0x0000000202907825 */ /* 0x040fe400078e02d2 */
[----:B------:R1:W2:Y:S04]  /*2a60*/  LDG.E.U16 R115, [R70.64] ;  /* 0x0000000446737981 */ /* 0x0002a8000c1e1500 */
[----:B0-----:R0:W3:Y:S01]  /*2a70*/  LDG.E.U16 R96, [R118.64] ;  /* 0x0000000476607981 */ /* 0x0010e2000c1e1500 */
[----:B-1----:R-:W-:-:S03]  /*2a80*/  IMAD.WIDE R68, R2, 0x2, R204 ;  /* 0x0000000202447825 */ /* 0x002fc600078e02cc */
[----:B------:R1:W3:Y:S01]  /*2a90*/  LDG.E.U16 R144, [R144.64] ;  /* 0x0000000490907981 */ /* 0x0002e2000c1e1500 */
[----:B------:R-:W-:-:S03]  /*2aa0*/  IMAD.WIDE R70, R2, 0x2, R202 ;  /* 0x0000000202467825 */ /* 0x000fc600078e02ca */
[----:B------:R1:W3:Y:S01]  /*2ab0*/  LDG.E.U16 R150, [R68.64] ;  /* 0x0000000444967981 */ /* 0x0002e2000c1e1500 */
[----:B0-----:R-:W-:-:S03]  /*2ac0*/  IMAD.WIDE R118, R2, 0x2, R200 ;  /* 0x0000000202767825 */ /* 0x001fc600078e02c8 */
[----:B-1----:R0:W3:Y:S01]  /*2ad0*/  LDG.E.U16 R145, [R70.64] ;  /* 0x0000000446917981 */ /* 0x0020e2000c1e1500 */
[----:B------:R-:W-:-:S03]  /*2ae0*/  IMAD.WIDE R68, R2, 0x2, R28 ;  /* 0x0000000202447825 */ /* 0x000fc600078e021c */
[----:B------:R1:W3:Y:S04]  /*2af0*/  LDG.E.U16 R148, [R118.64] ;  /* 0x0000000476947981 */ /* 0x0002e8000c1e1500 */
[----:B------:R1:W3:Y:S01]  /*2b00*/  LDG.E.U16 R149, [R68.64] ;  /* 0x0000000444957981 */ /* 0x0002e2000c1e1500 */
[----:B0-----:R-:W-:-:S04]  /*2b10*/  IMAD.WIDE R70, R2, 0x2, R30 ;  /* 0x0000000202467825 */ /* 0x001fc800078e021e */
[C---:B-1----:R-:W-:Y:S01]  /*2b20*/  IMAD.WIDE R118, R2.reuse, 0x2, R38 ;  /* 0x0000000202767825 */ /* 0x042fe200078e0226 */
[----:B------:R0:W4:Y:S03]  /*2b30*/  LDG.E.U16 R153, [R70.64] ;  /* 0x0000000446997981 */ /* 0x000126000c1e1500 */
[C---:B------:R-:W-:Y:S01]  /*2b40*/  IMAD.WIDE R68, R2.reuse, 0x2, R32 ;  /* 0x0000000202447825 */ /* 0x040fe200078e0220 */
[----:B------:R1:W4:Y:S04]  /*2b50*/  LDG.E.U16 R155, [R118.64] ;  /* 0x00000004769b7981 */ /* 0x000328000c1e1500 */
[----:B------:R1:W4:Y:S01]  /*2b60*/  LDG.E.U16 R152, [R68.64] ;  /* 0x0000000444987981 */ /* 0x000322000c1e1500 */
[----:B0-----:R-:W-:-:S05]  /*2b70*/  IMAD.WIDE R70, R2, 0x2, R34 ;  /* 0x0000000202467825 */ /* 0x001fca00078e0222 */
[----:B------:R0:W4:Y:S01]  /*2b80*/  LDG.E.U16 R151, [R70.64] ;  /* 0x0000000446977981 */ /* 0x000122000c1e1500 */
[----:B-1----:R-:W-:-:S06]  /*2b90*/  IMAD.WIDE R68, R2, 0x2, R40 ;  /* 0x0000000202447825 */ /* 0x002fcc00078e0228 */
[----:B------:R1:W4:Y:S01]  /*2ba0*/  LDG.E.U16 R68, [R68.64] ;  /* 0x0000000444447981 */ /* 0x000322000c1e1500 */
[----:B0-----:R-:W-:-:S04]  /*2bb0*/  IMAD.WIDE R70, R2, 0x2, R42 ;  /* 0x0000000202467825 */ /* 0x001fc800078e022a */
[C---:B------:R-:W-:Y:S02]  /*2bc0*/  IMAD.WIDE R118, R2.reuse, 0x2, R36 ;  /* 0x0000000202767825 */ /* 0x040fe400078e0224 */
[----:B------:R0:W4:Y:S04]  /*2bd0*/  LDG.E.U16 R70, [R70.64] ;  /* 0x0000000446467981 */ /* 0x000128000c1e1500 */
[----:B------:R0:W4:Y:S02]  /*2be0*/  LDG.E.U16 R154, [R118.64] ;  /* 0x00000004769a7981 */ /* 0x000124000c1e1500 */
[----:B0-----:R-:W-:-:S06]  /*2bf0*/  IMAD.WIDE R118, R2, 0x2, R160 ;  /* 0x0000000202767825 */ /* 0x001fcc00078e02a0 */
[----:B------:R0:W4:Y:S01]  /*2c00*/  LDG.E.U16 R118, [R118.64] ;  /* 0x0000000476767981 */ /* 0x000122000c1e1500 */
[----:B-1----:R-:W-:Y:S02]  /*2c10*/  FMUL R69, R44, c[0x0][0x188] ;  /* 0x000062002c457a20 */ /* 0x002fe40000400000 */
[----:B------:R-:W-:Y:S01]  /*2c20*/  FMUL R71, R45, c[0x0][0x188] ;  /* 0x000062002d477a20 */ /* 0x000fe20000400000 */
[----:B------:R-:W-:Y:S04]  /*2c30*/  BAR.SYNC.DEFER_BLOCKING 0x0 ;  /* 0x0000000000007b1d */ /* 0x000fe80000010000 */
[----:B------:R-:W-:Y:S01]  /*2c40*/  FMNMX R69, R69, R71, !PT ;  /* 0x0000004745457209 */ /* 0x000fe20007800000 */
[----:B------:R-:W-:Y:S02]  /*2c50*/  FMUL R71, R16, c[0x0][0x188] ;  /* 0x0000620010477a20 */ /* 0x000fe40000400000 */
[----:B0-----:R-:W-:-:S03]  /*2c60*/  FMUL R119, R17, c[0x0][0x188] ;  /* 0x0000620011777a20 */ /* 0x001fc60000400000 */
[----:B------:R-:W-:Y:S01]  /*2c70*/  FMNMX R69, R71, R69, !PT ;  /* 0x0000004547457209 */ /* 0x000fe20007800000 */
[----:B------:R-:W-:Y:S02]  /*2c80*/  FMUL R71, R20, c[0x0][0x188] ;  /* 0x0000620014477a20 */ /* 0x000fe40000400000 */
[----:B------:R-:W-:Y:S01]  /*2c90*/  FMUL R162, R47, c[0x0][0x188] ;  /* 0x000062002fa27a20 */ /* 0x000fe20000400000 */
[----:B------:R-:W-:Y:S01]  /*2ca0*/  FMNMX R119, R119, R69, !PT ;  /* 0x0000004577777209 */ /* 0x000fe20007800000 */
[----:B------:R-:W-:-:S03]  /*2cb0*/  FMUL R69, R46, c[0x0][0x188] ;  /* 0x000062002e457a20 */ /* 0x000fc60000400000 */
[----:B------:R-:W-:Y:S01]  /*2cc0*/  FMNMX R119, R71, R119, !PT ;  /* 0x0000007747777209 */ /* 0x000fe20007800000 */
        /* <DEDUP_REMOVED lines=109> */
[----:B------:R-:W-:-:S04]  /*33a0*/  FMNMX R69, R162, R69, !PT ;  /* 0x00000045a2457209 */ /* 0x000fc80007800000 */
[----:B------:R-:W-:Y:S01]  /*33b0*/  FMNMX R69, R71, R69, !PT ;  /* 0x0000004547457209 */ /* 0x000fe20007800000 */
[----:B------:R-:W-:-:S05]  /*33c0*/  FMUL R71, R106, c[0x0][0x188] ;  /* 0x000062006a477a20 */ /* 0x000fca0000400000 */
[----:B------:R-:W-:Y:S01]  /*33d0*/  FMNMX R69, R71, R69, !PT ;  /* 0x0000004547457209 */ /* 0x000fe20007800000 */
[----:B------:R-:W-:-:S05]  /*33e0*/  FMUL R71, R107, c[0x0][0x188] ;  /* 0x000062006b477a20 */ /* 0x000fca0000400000 */
[----:B------:R-:W-:Y:S01]  /*33f0*/  FMNMX R69, R71, R69, !PT ;  /* 0x0000004547457209 */ /* 0x000fe20007800000 */
[----:B------:R-:W0:Y:S04]  /*3400*/  SHFL.BFLY PT, R162, R119, 0x2, 0x1f ;  /* 0x0c401f0077a27f89 */ /* 0x000e2800000e0000 */
[----:B------:R-:W1:Y:S01]  /*3410*/  SHFL.BFLY PT, R71, R69, 0x2, 0x1f ;  /* 0x0c401f0045477f89 */ /* 0x000e6200000e0000 */
[----:B------:R-:W-:-:S03]  /*3420*/  LOP3.LUT R172, R5, 0x20, RZ, 0x3c, !PT ;  /* 0x0000002005ac7812 */ /* 0x000fc600078e3cff */
[----:B-----5:R-:W-:Y:S04]  /*3430*/  STS.U16 [R5], R7 ;  /* 0x0000000705007388 */ /* 0x020fe80000000400 */
[----:B--2---:R-:W-:Y:S04]  /*3440*/  STS.U16 [R5+0x800], R116 ;  /* 0x0008007405007388 */ /* 0x004fe80000000400 */
[----:B------:R-:W-:Y:S01]  /*3450*/  STS.U16 [R5+0x1000], R114 ;  /* 0x0010007205007388 */ /* 0x000fe20000000400 */
[----:B0-----:R-:W-:Y:S02]  /*3460*/  FMNMX R162, R119, R162, !PT ;  /* 0x000000a277a27209 */ /* 0x001fe40007800000 */
[----:B-1----:R-:W-:-:S03]  /*3470*/  FMNMX R71, R69, R71, !PT ;  /* 0x0000004745477209 */ /* 0x002fc60007800000 */
[----:B------:R-:W0:Y:S04]  /*3480*/  SHFL.BFLY PT, R119, R162, 0x1, 0x1f ;  /* 0x0c201f00a2777f89 */ /* 0x000e2800000e0000 */
[----:B------:R-:W1:Y:S04]  /*3490*/  SHFL.BFLY PT, R69, R71, 0x1, 0x1f ;  /* 0x0c201f0047457f89 */ /* 0x000e6800000e0000 */
[----:B------:R-:W-:Y:S04]  /*34a0*/  STS.U16 [R5+0x1800], R98 ;  /* 0x0018006205007388 */ /* 0x000fe80000000400 */
[----:B------:R-:W-:Y:S04]  /*34b0*/  STS.U16 [R5+0x2000], R147 ;  /* 0x0020009305007388 */ /* 0x000fe80000000400 */
[----:B---3--:R-:W-:Y:S04]  /*34c0*/  STS.U16 [R5+0x2800], R150 ;  /* 0x0028009605007388 */ /* 0x008fe80000000400 */
[----:B----4-:R-:W-:Y:S04]  /*34d0*/  STS.U16 [R5+0x3000], R153 ;  /* 0x0030009905007388 */ /* 0x010fe80000000400 */
[----:B------:R-:W-:Y:S01]  /*34e0*/  STS.U16 [R5+0x3800], R155 ;  /* 0x0038009b05007388 */ /* 0x000fe20000000400 */
[----:B------:R-:W-:-:S03]  /*34f0*/  LOP3.LUT R163, R5, 0x40, RZ, 0x3c, !PT ;  /* 0x0000004005a37812 */ /* 0x000fc600078e3cff */
[----:B------:R-:W-:Y:S04]  /*3500*/  STS.U16 [R172+0x200], R117 ;  /* 0x00020075ac007388 */ /* 0x000fe80000000400 */
[----:B------:R-:W-:Y:S04]  /*3510*/  STS.U16 [R172+0xa00], R9 ;  /* 0x000a0009ac007388 */ /* 0x000fe80000000400 */
[----:B------:R-:W-:Y:S04]  /*3520*/  STS.U16 [R172+0x1200], R113 ;  /* 0x00120071ac007388 */ /* 0x000fe80000000400 */
[----:B------:R-:W-:Y:S04]  /*3530*/  STS.U16 [R172+0x1a00], R146 ;  /* 0x001a0092ac007388 */ /* 0x000fe80000000400 */
[----:B------:R-:W-:Y:S04]  /*3540*/  STS.U16 [R172+0x2200], R144 ;  /* 0x00220090ac007388 */ /* 0x000fe80000000400 */
[----:B------:R-:W-:Y:S04]  /*3550*/  STS.U16 [R172+0x2a00], R145 ;  /* 0x002a0091ac007388 */ /* 0x000fe80000000400 */
[----:B------:R-:W-:Y:S04]  /*3560*/  STS.U16 [R172+0x3200], R152 ;  /* 0x00320098ac007388 */ /* 0x000fe80000000400 */
[----:B------:R2:W-:Y:S04]  /*3570*/  STS.U16 [R172+0x3a00], R68 ;  /* 0x003a0044ac007388 */ /* 0x0005e80000000400 */
[----:B------:R-:W-:Y:S04]  /*3580*/  STS.U16 [R163+0x400], R48 ;  /* 0x00040030a3007388 */ /* 0x000fe80000000400 */
[----:B------:R-:W-:Y:S01]  /*3590*/  STS.U16 [R163+0xc00], R112 ;  /* 0x000c0070a3007388 */ /* 0x000fe20000000400 */
[----:B--2---:R-:W-:-:S03]  /*35a0*/  LOP3.LUT R172, R5, 0x60, RZ, 0x3c, !PT ;  /* 0x0000006005ac7812 */ /* 0x004fc600078e3cff */
[----:B------:R-:W-:Y:S04]  /*35b0*/  STS.U16 [R163+0x1400], R97 ;  /* 0x00140061a3007388 */ /* 0x000fe80000000400 */
[----:B------:R-:W-:Y:S04]  /*35c0*/  STS.U16 [R163+0x1c00], R99 ;  /* 0x001c0063a3007388 */ /* 0x000fe80000000400 */
[----:B------:R-:W-:Y:S04]  /*35d0*/  STS.U16 [R163+0x2400], R115 ;  /* 0x00240073a3007388 */ /* 0x000fe80000000400 */
[----:B------:R-:W-:Y:S04]  /*35e0*/  STS.U16 [R163+0x2c00], R148 ;  /* 0x002c0094a3007388 */ /* 0x000fe80000000400 */
[----:B------:R-:W-:Y:S04]  /*35f0*/  STS.U16 [R163+0x3400], R151 ;  /* 0x00340097a3007388 */ /* 0x000fe80000000400 */
[----:B------:R2:W-:Y:S04]  /*3600*/  STS.U16 [R163+0x3c00], R70 ;  /* 0x003c0046a3007388 */ /* 0x0005e80000000400 */
[----:B------:R-:W-:Y:S04]  /*3610*/  STS.U16 [R172+0x600], R15 ;  /* 0x0006000fac007388 */ /* 0x000fe80000000400 */
[----:B------:R-:W-:Y:S04]  /*3620*/  STS.U16 [R172+0xe00], R49 ;  /* 0x000e0031ac007388 */ /* 0x000fe80000000400 */
[----:B------:R-:W-:Y:S01]  /*3630*/  STS.U16 [R172+0x1600], R96 ;  /* 0x00160060ac007388 */ /* 0x000fe20000000400 */
[----:B0-----:R-:W-:-:S03]  /*3640*/  FMNMX R7, R162, R119, !PT ;  /* 0x00000077a2077209 */ /* 0x001fc60007800000 */
[----:B------:R-:W-:Y:S01]  /*3650*/  STS.U16 [R172+0x1e00], R50 ;  /* 0x001e0032ac007388 */ /* 0x000fe20000000400 */
[----:B-1----:R-:W-:-:S03]  /*3660*/  FMNMX R9, R71, R69, !PT ;  /* 0x0000004547097209 */ /* 0x002fc60007800000 */
[----:B------:R-:W-:Y:S04]  /*3670*/  STS.U16 [R172+0x2600], R51 ;  /* 0x00260033ac007388 */ /* 0x000fe80000000400 */
[----:B------:R-:W-:Y:S04]  /*3680*/  STS.U16 [R172+0x2e00], R149 ;  /* 0x002e0095ac007388 */ /* 0x000fe80000000400 */
[----:B------:R-:W-:Y:S01]  /*3690*/  STS.U16 [R172+0x3600], R154 ;  /* 0x0036009aac007388 */ /* 0x000fe20000000400 */
[----:B------:R-:W-:-:S03]  /*36a0*/  FMNMX R7, R7, R14, !PT ;  /* 0x0000000e07077209 */ /* 0x000fc60007800000 */
[----:B------:R0:W-:Y:S01]  /*36b0*/  STS.U16 [R172+0x3e00], R118 ;  /* 0x003e0076ac007388 */ /* 0x0001e20000000400 */
[----:B------:R-:W-:-:S03]  /*36c0*/  FMNMX R9, R9, R12, !PT ;  /* 0x0000000c09097209 */ /* 0x000fc60007800000 */
[----:B------:R-:W-:Y:S01]  /*36d0*/  BAR.SYNC.DEFER_BLOCKING 0x0 ;  /* 0x0000000000007b1d */ /* 0x000fe20000010000 */
[----:B------:R-:W-:Y:S02]  /*36e0*/  FADD R14, -R7, R14 ;  /* 0x0000000e070e7221 */ /* 0x000fe40000000100 */
[----:B------:R-:W-:Y:S02]  /*36f0*/  FADD R12, -R9, R12 ;  /* 0x0000000c090c7221 */ /* 0x000fe40000000100 */
[----:B------:R-:W-:Y:S02]  /*3700*/  FFMA R44, R44, c[0x0][0x188], -R7 ;  /* 0x000062002c2c7a23 */ /* 0x000fe40000000807 */
[----:B------:R-:W-:Y:S02]  /*3710*/  FMUL R14, R14, 1.4426950216293334961 ;  /* 0x3fb8aa3b0e0e7820 */ /* 0x000fe40000400000 */
[----:B------:R-:W-:Y:S02]  /*3720*/  FMUL R12, R12, 1.4426950216293334961 ;  /* 0x3fb8aa3b0c0c7820 */ /* 0x000fe40000400000 */
[----:B------:R-:W-:-:S02]  /*3730*/  FMUL R44, R44, 1.4426950216293334961 ;  /* 0x3fb8aa3b2c2c7820 */ /* 0x000fc40000400000 */
[--C-:B------:R-:W-:Y:S02]  /*3740*/  FFMA R45, R45, c[0x0][0x188], -R7.reuse ;  /* 0x000062002d2d7a23 */ /* 0x100fe40000000807 */
[----:B------:R-:W-:Y:S02]  /*3750*/  FFMA R16, R16, c[0x0][0x188], -R7 ;  /* 0x0000620010107a23 */ /* 0x000fe40000000807 */
[--C-:B------:R-:W-:Y:S02]  /*3760*/  FFMA R46, R46, c[0x0][0x188], -R9.reuse ;  /* 0x000062002e2e7a23 */ /* 0x100fe40000000809 */
[----:B------:R-:W-:Y:S01]  /*3770*/  FFMA R47, R47, c[0x0][0x188], -R9 ;  /* 0x000062002f2f7a23 */ /* 0x000fe20000000809 */
[----:B------:R1:W-:Y:S01]  /*3780*/  MUFU.EX2 R165, R44 ;  /* 0x0000002c00a57308 */ /* 0x0003e20000000800 */
[----:B------:R-:W-:Y:S02]  /*3790*/  FMUL R45, R45, 1.4426950216293334961 ;  /* 0x3fb8aa3b2d2d7820 */ /* 0x000fe40000400000 */
[----:B------:R-:W-:Y:S01]  /*37a0*/  FMUL R46, R46, 1.4426950216293334961 ;  /* 0x3fb8aa3b2e2e7820 */ /* 0x000fe20000400000 */
[----:B------:R-:W-:Y:S01]  /*37b0*/  LDSM.16.M88.4 R48, [R11] ;  /* 0x000000000b30783b */ /* 0x000fe20000000200 */
[----:B------:R-:W-:-:S03]  /*37c0*/  FMUL R47, R47, 1.4426950216293334961 ;  /* 0x3fb8aa3b2f2f7820 */ /* 0x000fc60000400000 */
[----:B------:R-:W3:Y:S01]  /*37d0*/  MUFU.EX2 R14, R14 ;  /* 0x0000000e000e7308 */ /* 0x000ee20000000800 */
[----:B-1----:R-:W-:Y:S01]  /*37e0*/  FMUL R44, R16, 1.4426950216293334961 ;  /* 0x3fb8aa3b102c7820 */ /* 0x002fe20000400000 */
[----:B------:R-:W-:Y:S01]  /*37f0*/  LDSM.16.M88.4 R68, [R11+0x1000] ;  /* 0x001000000b44783b */ /* 0x000fe20000000200 */
[----:B------:R-:W-:Y:S02]  /*3800*/  FFMA R16, R17, c[0x0][0x188], -R7 ;  /* 0x0000620011107a23 */ /* 0x000fe40000000807 */
[--C-:B------:R-:W-:Y:S01]  /*3810*/  FFMA R18, R18, c[0x0][0x188], -R9.reuse ;  /* 0x0000620012127a23 */ /* 0x100fe20000000809 */
[----:B------:R-:W-:Y:S02]  /*3820*/  LDSM.16.M88.4 R152, [R11+0x3800] ;  /* 0x003800000b98783b */ /* 0x000fe40000000200 */
[----:B------:R-:W0:Y:S08]  /*3830*/  MUFU.EX2 R12, R12 ;  /* 0x0000000c000c7308 */ /* 0x000e300000000800 */
[----:B------:R-:W1:Y:S08]  /*3840*/  MUFU.EX2 R164, R45 ;  /* 0x0000002d00a47308 */ /* 0x000e700000000800 */
[----:B------:R-:W-:Y:S08]  /*3850*/  MUFU.EX2 R17, R44 ;  /* 0x0000002c00117308 */ /* 0x000ff00000000800 */
[----:B--2---:R-:W-:Y:S08]  /*3860*/  MUFU.EX2 R163, R46 ;  /* 0x0000002e00a37308 */ /* 0x004ff00000000800 */
[----:B------:R2:W4:Y:S01]  /*3870*/  MUFU.EX2 R162, R47 ;  /* 0x0000002f00a27308 */ /* 0x0005220000000800 */
[----:B------:R-:W-:Y:S01]  /*3880*/  FFMA R19, R19, c[0x0][0x188], -R9 ;  /* 0x0000620013137a23 */ /* 0x000fe20000000809 */
[----:B--2---:R-:W2:Y:S01]  /*3890*/  LDSM.16.M88.4 R44, [R11+0x800] ;  /* 0x000800000b2c783b */ /* 0x004ea20000000200 */
[----:B---3--:R-:W-:-:S02]  /*38a0*/  FMUL R116, R14, R92 ;  /* 0x0000005c0e747220 */ /* 0x008fc40000400000 */
[----:B------:R-:W-:Y:S02]  /*38b0*/  FMUL R117, R14, R93 ;  /* 0x0000005d0e757220 */ /* 0x000fe40000400000 */
[C---:B0-----:R-:W-:Y:S02]  /*38c0*/  FMUL R118, R12.reuse, R94 ;  /* 0x0000005e0c767220 */ /* 0x041fe40000400000 */
[----:B------:R-:W-:Y:S02]  /*38d0*/  FMUL R119, R12, R95 ;  /* 0x0000005f0c777220 */ /* 0x000fe40000400000 */
[C---:B------:R-:W-:Y:S02]  /*38e0*/  FMUL R144, R14.reuse, R64 ;  /* 0x000000400e907220 */ /* 0x040fe40000400000 */
[----:B------:R-:W-:Y:S02]  /*38f0*/  FMUL R145, R14, R65 ;  /* 0x000000410e917220 */ /* 0x000fe40000400000 */
[----:B------:R-:W-:-:S02]  /*3900*/  FMUL R146, R12, R66 ;  /* 0x000000420c927220 */ /* 0x000fc40000400000 */
[----:B------:R-:W-:Y:S02]  /*3910*/  FMUL R147, R12, R67 ;  /* 0x000000430c937220 */ /* 0x000fe40000400000 */
[C---:B------:R-:W-:Y:S01]  /*3920*/  FMUL R112, R14.reuse, R60 ;  /* 0x0000003c0e707220 */ /* 0x040fe20000400000 */
[----:B------:R-:W0:Y:S01]  /*3930*/  LDSM.16.M88.4 R64, [R11+0x1800] ;  /* 0x001800000b40783b */ /* 0x000e220000000200 */
[----:B------:R-:W-:Y:S02]  /*3940*/  FMUL R113, R14, R61 ;  /* 0x0000003d0e717220 */ /* 0x000fe40000400000 */
[C---:B------:R-:W-:Y:S02]  /*3950*/  FMUL R114, R12.reuse, R62 ;  /* 0x0000003e0c727220 */ /* 0x040fe40000400000 */
[----:B------:R-:W-:Y:S02]  /*3960*/  FMUL R115, R12, R63 ;  /* 0x0000003f0c737220 */ /* 0x000fe40000400000 */
[C---:B------:R-:W-:Y:S01]  /*3970*/  FMUL R96, R14.reuse, R56 ;  /* 0x000000380e607220 */ /* 0x040fe20000400000 */
[----:B------:R-:W3:Y:S01]  /*3980*/  LDSM.16.M88.4 R60, [R11+0x2000] ;  /* 0x002000000b3c783b */ /* 0x000ee20000000200 */
[----:B------:R-:W-:-:S02]  /*3990*/  FMUL R97, R14, R57 ;  /* 0x000000390e617220 */ /* 0x000fc40000400000 */
[C---:B------:R-:W-:Y:S02]  /*39a0*/  FMUL R98, R12.reuse, R58 ;  /* 0x0000003a0c627220 */ /* 0x040fe40000400000 */
[----:B------:R-:W-:Y:S02]  /*39b0*/  FMUL R99, R12, R59 ;  /* 0x0000003b0c637220 */ /* 0x000fe40000400000 */
[C---:B------:R-:W-:Y:S01]  /*39c0*/  FMUL R92, R14.reuse, R52 ;  /* 0x000000340e5c7220 */ /* 0x040fe20000400000 */
[----:B------:R-:W5:Y:S01]  /*39d0*/  LDSM.16.M88.4 R56, [R11+0x2800] ;  /* 0x002800000b38783b */ /* 0x000f620000000200 */
[----:B------:R-:W-:Y:S02]  /*39e0*/  FMUL R93, R14, R53 ;  /* 0x000000350e5d7220 */ /* 0x000fe40000400000 */
[C---:B------:R-:W-:Y:S02]  /*39f0*/  FMUL R94, R12.reuse, R54 ;  /* 0x000000360c5e7220 */ /* 0x040fe40000400000 */
[----:B------:R-:W-:-:S02]  /*3a00*/  FMUL R95, R12, R55 ;  /* 0x000000370c5f7220 */ /* 0x000fc40000400000 */
[----:B------:R-:W-:Y:S01]  /*3a10*/  FMUL R16, R16, 1.4426950216293334961 ;  /* 0x3fb8aa3b10107820 */ /* 0x000fe20000400000 */
[----:B------:R-:W0:Y:S01]  /*3a20*/  LDSM.16.M88.4 R52, [R11+0x3000] ;  /* 0x003000000b34783b */ /* 0x000e220000000200 */
[----:B------:R-:W-:Y:S02]  /*3a30*/  FMUL R18, R18, 1.4426950216293334961 ;  /* 0x3fb8aa3b12127820 */ /* 0x000fe40000400000 */
[----:B------:R-:W-:Y:S02]  /*3a40*/  FMUL R15, R19, 1.4426950216293334961 ;  /* 0x3fb8aa3b130f7820 */ /* 0x000fe40000400000 */
[----:B------:R-:W0:Y:S01]  /*3a50*/  MUFU.EX2 R16, R16 ;  /* 0x0000001000107308 */ /* 0x000e220000000800 */
[--C-:B------:R-:W-:Y:S02]  /*3a60*/  FFMA R25, R25, c[0x0][0x188], -R7.reuse ;  /* 0x0000620019197a23 */ /* 0x100fe40000000807 */
[----:B------:R-:W-:-:S05]  /*3a70*/  FFMA R19, R20, c[0x0][0x188], -R7 ;  /* 0x0000620014137a23 */ /* 0x000fca0000000807 */
[----:B------:R-:W-:Y:S01]  /*3a80*/  MUFU.EX2 R18, R18 ;  /* 0x0000001200127308 */ /* 0x000fe20000000800 */
[----:B------:R-:W-:-:S07]  /*3a90*/  FFMA R20, R21, c[0x0][0x188], -R7 ;  /* 0x0000620015147a23 */ /* 0x000fce0000000807 */
[----:B------:R-:W0:Y:S01]  /*3aa0*/  MUFU.EX2 R15, R15 ;  /* 0x0000000f000f7308 */ /* 0x000e220000000800 */
[----:B------:R-:W-:Y:S02]  /*3ab0*/  FFMA R21, R24, c[0x0][0x188], -R7 ;  /* 0x0000620018157a23 */ /* 0x000fe40000000807 */
[----:B------:R-:W-:Y:S02]  /*3ac0*/  FMUL R25, R25, 1.4426950216293334961 ;  /* 0x3fb8aa3b19197820 */ /* 0x000fe40000400000 */
[----:B------:R-:W-:-:S03]  /*3ad0*/  FFMA R24, R22, c[0x0][0x188], -R9 ;  /* 0x0000620016187a23 */ /* 0x000fc60000000809 */
[----:B------:R2:W-:Y:S01]  /*3ae0*/  MUFU.EX2 R22, R25 ;  /* 0x0000001900167308 */ /* 0x0005e20000000800 */
[----:B------:R-:W-:Y:S02]  /*3af0*/  FMUL R24, R24, 1.4426950216293334961 ;  /* 0x3fb8aa3b18187820 */ /* 0x000fe40000400000 */
[--C-:B------:R-:W-:Y:S02]  /*3b00*/  FFMA R26, R26, c[0x0][0x188], -R9.reuse ;  /* 0x000062001a1a7a23 */ /* 0x100fe40000000809 */
[--C-:B------:R-:W-:Y:S01]  /*3b10*/  FFMA R27, R27, c[0x0][0x188], -R9.reuse ;  /* 0x000062001b1b7a23 */ /* 0x100fe20000000809 */
[----:B-1----:R-:W-:Y:S01]  /*3b20*/  F2FP.BF16.PACK_AB R148, R164, R165 ;  /* 0x000000a5a494723e */ /* 0x002fe200000010ff */
[----:B--2---:R-:W-:Y:S01]  /*3b30*/  FFMA R25, R23, c[0x0][0x188], -R9 ;  /* 0x0000620017197a23 */ /* 0x004fe20000000809 */
[----:B----4-:R-:W-:Y:S01]  /*3b40*/  F2FP.BF16.PACK_AB R149, R162, R163 ;  /* 0x000000a3a295723e */ /* 0x010fe200000010ff */
[----:B------:R1:W-:Y:S01]  /*3b50*/  MUFU.EX2 R23, R24 ;  /* 0x0000001800177308 */ /* 0x0003e20000000800 */
[----:B0-----:R-:W-:-:S02]  /*3b60*/  F2FP.BF16.PACK_AB R150, R16, R17 ;  /* 0x000000111096723e */ /* 0x001fc400000010ff */
[----:B------:R-:W-:Y:S01]  /*3b70*/  F2FP.BF16.PACK_AB R151, R15, R18 ;  /* 0x000000120f97723e */ /* 0x000fe200000010ff */
[----:B------:R-:W-:Y:S02]  /*3b80*/  FMUL R19, R19, 1.4426950216293334961 ;  /* 0x3fb8aa3b13137820 */ /* 0x000fe40000400000 */
[----:B------:R-:W-:Y:S02]  /*3b90*/  FMUL R20, R20, 1.4426950216293334961 ;  /* 0x3fb8aa3b14147820 */ /* 0x000fe40000400000 */
[----:B------:R-:W-:Y:S02]  /*3ba0*/  FMUL R21, R21, 1.4426950216293334961 ;  /* 0x3fb8aa3b15157820 */ /* 0x000fe40000400000 */
[----:B-1----:R-:W-:Y:S02]  /*3bb0*/  FMUL R24, R25, 1.4426950216293334961 ;  /* 0x3fb8aa3b19187820 */ /* 0x002fe40000400000 */
[----:B------:R-:W-:Y:S02]  /*3bc0*/  FMUL R26, R26, 1.4426950216293334961 ;  /* 0x3fb8aa3b1a1a7820 */ /* 0x000fe40000400000 */
[----:B------:R-:W-:Y:S01]  /*3bd0*/  FMUL R25, R27, 1.4426950216293334961 ;  /* 0x3fb8aa3b1b197820 */ /* 0x000fe20000400000 */
[----:B------:R-:W-:Y:S01]  /*3be0*/  HMMA.16816.F32.BF16 R112, R148, R44, R112 ;  /* 0x0000002c9470723c */ /* 0x000fe20000041870 */
[----:B------:R-:W-:Y:S01]  /*3bf0*/  MUFU.EX2 R19, R19 ;  /* 0x0000001300137308 */ /* 0x000fe20000000800 */
[----:B------:R-:W-:-:S02]  /*3c00*/  FMUL R72, R14, R72 ;  /* 0x000000480e487220 */ /* 0x000fc40000400000 */
[----:B------:R-:W-:Y:S02]  /*3c10*/  FMUL R73, R14, R73 ;  /* 0x000000490e497220 */ /* 0x000fe40000400000 */
[----:B------:R-:W-:-:S03]  /*3c20*/  FMUL R74, R12, R74 ;  /* 0x0000004a0c4a7220 */ /* 0x000fc60000400000 */
[----:B------:R-:W0:Y:S01]  /*3c30*/  MUFU.EX2 R20, R20 ;  /* 0x0000001400147308 */ /* 0x000e220000000800 */
[----:B------:R-:W-:Y:S02]  /*3c40*/  FMUL R75, R12, R75 ;  /* 0x0000004b0c4b7220 */ /* 0x000fe40000400000 */
[C---:B------:R-:W-:Y:S02]  /*3c50*/  FMUL R136, R14.reuse, R136 ;  /* 0x000000880e887220 */ /* 0x040fe40000400000 */
[----:B------:R-:W-:-:S03]  /*3c60*/  FMUL R137, R14, R137 ;  /* 0x000000890e897220 */ /* 0x000fc60000400000 */
[----:B------:R-:W-:Y:S01]  /*3c70*/  MUFU.EX2 R21, R21 ;  /* 0x0000001500157308 */ /* 0x000fe20000000800 */
[C---:B------:R-:W-:Y:S02]  /*3c80*/  FMUL R138, R12.reuse, R138 ;  /* 0x0000008a0c8a7220 */ /* 0x040fe40000400000 */
[----:B------:R-:W-:Y:S02]  /*3c90*/  FMUL R139, R12, R139 ;  /* 0x0000008b0c8b7220 */ /* 0x000fe40000400000 */
[----:B------:R-:W-:-:S03]  /*3ca0*/  FMUL R156, R14, R156 ;  /* 0x0000009c0e9c7220 */ /* 0x000fc60000400000 */
[----:B------:R-:W1:Y:S01]  /*3cb0*/  MUFU.EX2 R24, R24 ;  /* 0x0000001800187308 */ /* 0x000e620000000800 */
[----:B------:R-:W-:Y:S02]  /*3cc0*/  FMUL R157, R14, R157 ;  /* 0x0000009d0e9d7220 */ /* 0x000fe40000400000 */
[C---:B------:R-:W-:Y:S02]  /*3cd0*/  FMUL R158, R12.reuse, R158 ;  /* 0x0000009e0c9e7220 */ /* 0x040fe40000400000 */
[----:B------:R-:W-:-:S03]  /*3ce0*/  FMUL R159, R12, R159 ;  /* 0x0000009f0c9f7220 */ /* 0x000fc60000400000 */
[----:B------:R-:W-:Y:S08]  /*3cf0*/  MUFU.EX2 R26, R26 ;  /* 0x0000001a001a7308 */ /* 0x000ff00000000800 */
[----:B------:R-:W2:Y:S01]  /*3d00*/  MUFU.EX2 R25, R25 ;  /* 0x0000001900197308 */ /* 0x000ea20000000800 */
[C---:B------:R-:W-:Y:S08]  /*3d10*/  HMMA.16816.F32.BF16 R144, R148.reuse, R48, R144 ;  /* 0x000000309490723c */ /* 0x040ff00000041890 */
[C---:B------:R-:W-:Y:S08]  /*3d20*/  HMMA.16816.F32.BF16 R116, R148.reuse, R68, R116 ;  /* 0x000000449474723c */ /* 0x040ff00000041874 */
[C---:B------:R-:W-:Y:S08]  /*3d30*/  HMMA.16816.F32.BF16 R96, R148.reuse, R64, R96 ;  /* 0x000000409460723c */ /* 0x040ff00000041860 */
[C---:B---3--:R-:W-:Y:S08]  /*3d40*/  HMMA.16816.F32.BF16 R92, R148.reuse, R60, R92 ;  /* 0x0000003c945c723c */ /* 0x048ff0000004185c */
[C---:B-----5:R-:W-:Y:S08]  /*3d50*/  HMMA.16816.F32.BF16 R72, R148.reuse, R56, R72 ;  /* 0x000000389448723c */ /* 0x060ff00000041848 */
[C---:B------:R-:W-:Y:S08]  /*3d60*/  HMMA.16816.F32.BF16 R136, R148.reuse, R52, R136 ;  /* 0x000000349488723c */ /* 0x040ff00000041888 */
[----:B------:R-:W-:Y:S01]  /*3d70*/  HMMA.16816.F32.BF16 R156, R148, R152, R156 ;  /* 0x00000098949c723c */ /* 0x000fe2000004189c */
[----:B------:R-:W-:-:S06]  /*3d80*/  LOP3.LUT R169, R11, 0x40, RZ, 0x3c, !PT ;  /* 0x000000400ba97812 */ /* 0x000fcc00078e3cff */
[----:B0-----:R-:W-:Y:S02]  /*3d90*/  F2FP.BF16.PACK_AB R148, R20, R19 ;  /* 0x000000131494723e */ /* 0x001fe400000010ff */
[----:B-1----:R-:W-:Y:S02]  /*3da0*/  F2FP.BF16.PACK_AB R149, R24, R23 ;  /* 0x000000171895723e */ /* 0x002fe400000010ff */
[----:B------:R-:W-:Y:S02]  /*3db0*/  F2FP.BF16.PACK_AB R150, R22, R21 ;  /* 0x000000151696723e */ /* 0x000fe400000010ff */
[----:B--2---:R-:W-:-:S07]  /*3dc0*/  F2FP.BF16.PACK_AB R151, R25, R26 ;  /* 0x0000001a1997723e */ /* 0x004fce00000010ff */
[C---:B------:R-:W-:Y:S01]  /*3dd0*/  HMMA.16816.F32.BF16 R112, R148.reuse, R46, R112 ;  /* 0x0000002e9470723c */ /* 0x040fe20000041870 */
[----:B------:R-:W0:Y:S01]  /*3de0*/  LDSM.16.M88.4 R44, [R169] ;  /* 0x00000000a92c783b */ /* 0x000e220000000200 */
[----:B------:R-:W-:Y:S02]  /*3df0*/  FFMA R132, R132, c[0x0][0x188], -R7 ;  /* 0x0000620084847a23 */ /* 0x000fe40000000807 */
[--C-:B------:R-:W-:Y:S02]  /*3e00*/  FFMA R78, R78, c[0x0][0x188], -R9.reuse ;  /* 0x000062004e4e7a23 */ /* 0x100fe40000000809 */
[----:B------:R-:W-:Y:S02]  /*3e10*/  FFMA R48, R79, c[0x0][0x188], -R9 ;  /* 0x000062004f307a23 */ /* 0x000fe40000000809 */
[--C-:B------:R-:W-:Y:S01]  /*3e20*/  FFMA R133, R133, c[0x0][0x188], -R7.reuse ;  /* 0x0000620085857a23 */ /* 0x100fe20000000807 */
[----:B------:R-:W-:Y:S01]  /*3e30*/  HMMA.16816.F32.BF16 R144, R148, R50, R144 ;  /* 0x000000329490723c */ /* 0x000fe20000041890 */
[----:B------:R-:W-:-:S02]  /*3e40*/  FFMA R76, R76, c[0x0][0x188], -R7 ;  /* 0x000062004c4c7a23 */ /* 0x000fc40000000807 */
[----:B------:R-:W-:Y:S02]  /*3e50*/  FFMA R77, R77, c[0x0][0x188], -R7 ;  /* 0x000062004d4d7a23 */ /* 0x000fe40000000807 */
[--C-:B------:R-:W-:Y:S02]  /*3e60*/  FFMA R134, R134, c[0x0][0x188], -R9.reuse ;  /* 0x0000620086867a23 */ /* 0x100fe40000000809 */
[----:B------:R-:W-:Y:S01]  /*3e70*/  FFMA R135, R135, c[0x0][0x188], -R9 ;  /* 0x0000620087877a23 */ /* 0x000fe20000000809 */
[----:B------:R-:W-:Y:S01]  /*3e80*/  HMMA.16816.F32.BF16 R116, R148, R70, R116 ;  /* 0x000000469474723c */ /* 0x000fe20000041874 */
[----:B------:R-:W-:Y:S01]  /*3e90*/  FMUL R27, R132, 1.4426950216293334961 ;  /* 0x3fb8aa3b841b7820 */ /* 0x000fe20000400000 */
[----:B------:R-:W-:Y:S01]  /*3ea0*/  LDSM.16.M88.4 R68, [R169+0x1800] ;  /* 0x00180000a944783b */ /* 0x000fe20000000200 */
[----:B------:R-:W-:Y:S02]  /*3eb0*/  FMUL R133, R133, 1.4426950216293334961 ;  /* 0x3fb8aa3b85857820 */ /* 0x000fe40000400000 */
[----:B------:R-:W-:-:S03]  /*3ec0*/  FMUL R76, R76, 1.4426950216293334961 ;  /* 0x3fb8aa3b4c4c7820 */ /* 0x000fc60000400000 */
[----:B------:R-:W-:Y:S01]  /*3ed0*/  HMMA.16816.F32.BF16 R96, R148, R66, R96 ;  /* 0x000000429460723c */ /* 0x000fe20000041860 */
[----:B------:R-:W-:Y:S02]  /*3ee0*/  FMUL R77, R77, 1.4426950216293334961 ;  /* 0x3fb8aa3b4d4d7820 */ /* 0x000fe40000400000 */
[----:B------:R-:W-:Y:S02]  /*3ef0*/  FMUL R134, R134, 1.4426950216293334961 ;  /* 0x3fb8aa3b86867820 */ /* 0x000fe40000400000 */
[----:B------:R-:W-:-:S03]  /*3f00*/  FMUL R135, R135, 1.4426950216293334961 ;  /* 0x3fb8aa3b87877820 */ /* 0x000fc60000400000 */
[C---:B------:R-:W-:Y:S01]  /*3f10*/  HMMA.16816.F32.BF16 R92, R148.reuse, R62, R92 ;  /* 0x0000003e945c723c */ /* 0x040fe2000004185c */
[----:B------:R-:W-:Y:S01]  /*3f20*/  MUFU.EX2 R27, R27 ;  /* 0x0000001b001b7308 */ /* 0x000fe20000000800 */
[----:B------:R-:W-:Y:S04]  /*3f30*/  LDSM.16.M88.4 R64, [R169+0x2000] ;  /* 0x00200000a940783b */ /* 0x000fe80000000200 */
[----:B------:R-:W-:Y:S02]  /*3f40*/  LDSM.16.M88.4 R60, [R169+0x2800] ;  /* 0x00280000a93c783b */ /* 0x000fe40000000200 */
[C---:B------:R-:W-:Y:S01]  /*3f50*/  HMMA.16816.F32.BF16 R72, R148.reuse, R58, R72 ;  /* 0x0000003a9448723c */ /* 0x040fe20000041848 */
[----:B------:R-:W1:Y:S01]  /*3f60*/  MUFU.EX2 R152, R133 ;  /* 0x0000008500987308 */ /* 0x000e620000000800 */
[----:B------:R-:W-:Y:S06]  /*3f70*/  LDSM.16.M88.4 R56, [R169+0x3000] ;  /* 0x00300000a938783b */ /* 0x000fec0000000200 */
[C---:B------:R-:W-:Y:S01]  /*3f80*/  HMMA.16816.F32.BF16 R136, R148.reuse, R54, R136 ;  /* 0x000000369488723c */ /* 0x040fe20000041888 */
[----:B------:R-:W-:Y:S01]  /*3f90*/  MUFU.EX2 R153, R76 ;  /* 0x0000004c00997308 */ /* 0x000fe20000000800 */
[----:B------:R-:W-:Y:S06]  /*3fa0*/  LDSM.16.M88.4 R52, [R169+0x3800] ;  /* 0x00380000a934783b */ /* 0x000fec0000000200 */
[----:B------:R-:W-:Y:S01]  /*3fb0*/  HMMA.16816.F32.BF16 R156, R148, R154, R156 ;  /* 0x0000009a949c723c */ /* 0x000fe2000004189c */
[----:B------:R2:W-:Y:S06]  /*3fc0*/  MUFU.EX2 R166, R77 ;  /* 0x0000004d00a67308 */ /* 0x0005ec0000000800 */
[----:B------:R-:W-:-:S02]  /*3fd0*/  FMUL R149, R78, 1.4426950216293334961 ;  /* 0x3fb8aa3b4e957820 */ /* 0x000fc40000400000 */
[----:B------:R-:W-:Y:S01]  /*3fe0*/  FMUL R148, R48, 1.4426950216293334961 ;  /* 0x3fb8aa3b30947820 */ /* 0x000fe20000400000 */
[----:B------:R-:W-:Y:S01]  /*3ff0*/  MUFU.EX2 R167, R134 ;  /* 0x0000008600a77308 */ /* 0x000fe20000000800 */
[----:B--2---:R-:W-:Y:S07]  /*4000*/  LDSM.16.M88.4 R76, [R169+0x1000] ;  /* 0x00100000a94c783b */ /* 0x004fee0000000200 */
[----:B------:R2:W3:Y:S08]  /*4010*/  MUFU.EX2 R168, R135 ;  /* 0x0000008700a87308 */ /* 0x0004f00000000800 */
[----:B------:R-:W-:Y:S01]  /*4020*/  MUFU.EX2 R149, R149 ;  /* 0x0000009500957308 */ /* 0x000fe20000000800 */
[----:B-1----:R-:W-:Y:S01]  /*4030*/  F2FP.BF16.PACK_AB R48, R152, R27 ;  /* 0x0000001b9830723e */ /* 0x002fe200000010ff */
[----:B--2---:R-:W1:Y:S06]  /*4040*/  LDSM.16.M88.4 R132, [R169+0x800] ;  /* 0x00080000a984783b */ /* 0x004e6c0000000200 */
[----:B------:R-:W2:Y:S01]  /*4050*/  MUFU.EX2 R148, R148 ;  /* 0x0000009400947308 */ /* 0x000ea20000000800 */
[----:B---3--:R-:W-:-:S02]  /*4060*/  F2FP.BF16.PACK_AB R49, R168, R167 ;  /* 0x000000a7a831723e */ /* 0x008fc400000010ff */
[----:B------:R-:W-:Y:S02]  /*4070*/  F2FP.BF16.PACK_AB R50, R166, R153 ;  /* 0x00000099a632723e */ /* 0x000fe400000010ff */
[----:B--2---:R-:W-:-:S07]  /*4080*/  F2FP.BF16.PACK_AB R51, R148, R149 ;  /* 0x000000959433723e */ /* 0x004fce00000010ff */
[----:B0-----:R-:W-:Y:S07]  /*4090*/  HMMA.16816.F32.BF16 R144, R48, R44, R144 ;  /* 0x0000002c3090723c */ /* 0x001fee0000041890 */
[----:B------:R-:W-:-:S04]  /*40a0*/  FFMA R44, R80, c[0x0][0x188], -R7 ;  /* 0x00006200502c7a23 */ /* 0x000fc80000000807 */
[----:B------:R-:W-:Y:S02]  /*40b0*/  FMUL R44, R44, 1.4426950216293334961 ;  /* 0x3fb8aa3b2c2c7820 */ /* 0x000fe40000400000 */
[--C-:B------:R-:W-:Y:S02]  /*40c0*/  FFMA R45, R81, c[0x0][0x188], -R7.reuse ;  /* 0x00006200512d7a23 */ /* 0x100fe40000000807 */
[----:B------:R0:W-:Y:S02]  /*40d0*/  MUFU.EX2 R81, R44 ;  /* 0x0000002c00517308 */ /* 0x0001e40000000800 */
[----:B------:R-:W-:Y:S02]  /*40e0*/  FMUL R45, R45, 1.4426950216293334961 ;  /* 0x3fb8aa3b2d2d7820 */ /* 0x000fe40000400000 */
[----:B0-----:R-:W-:-:S04]  /*40f0*/  FFMA R44, R84, c[0x0][0x188], -R7 ;  /* 0x00006200542c7a23 */ /* 0x001fc80000000807 */
[----:B------:R0:W-:Y:S01]  /*4100*/  MUFU.EX2 R84, R45 ;  /* 0x0000002d00547308 */ /* 0x0001e20000000800 */
[----:B------:R-:W-:Y:S02]  /*4110*/  FMUL R44, R44, 1.4426950216293334961 ;  /* 0x3fb8aa3b2c2c7820 */ /* 0x000fe40000400000 */
[--C-:B------:R-:W-:Y:S02]  /*4120*/  FFMA R121, R121, c[0x0][0x188], -R7.reuse ;  /* 0x0000620079797a23 */ /* 0x100fe40000000807 */
[----:B0-----:R-:W-:-:S03]  /*4130*/  FFMA R45, R85, c[0x0][0x188], -R7 ;  /* 0x00006200552d7a23 */ /* 0x001fc60000000807 */
[----:B------:R0:W-:Y:S01]  /*4140*/  MUFU.EX2 R85, R44 ;  /* 0x0000002c00557308 */ /* 0x0001e20000000800 */
[----:B------:R-:W-:Y:S02]  /*4150*/  FMUL R121, R121, 1.4426950216293334961 ;  /* 0x3fb8aa3b79797820 */ /* 0x000fe40000400000 */
[----:B------:R-:W-:Y:S02]  /*4160*/  FMUL R45, R45, 1.4426950216293334961 ;  /* 0x3fb8aa3b2d2d7820 */ /* 0x000fe40000400000 */
[----:B0-----:R-:W-:-:S03]  /*4170*/  FFMA R44, R108, c[0x0][0x188], -R7 ;  /* 0x000062006c2c7a23 */ /* 0x001fc60000000807 */
[----:B------:R-:W-:Y:S01]  /*4180*/  MUFU.EX2 R80, R121 ;  /* 0x0000007900507308 */ /* 0x000fe20000000800 */
[----:B------:R-:W-:Y:S02]  /*4190*/  FMUL R44, R44, 1.4426950216293334961 ;  /* 0x3fb8aa3b2c2c7820 */ /* 0x000fe40000400000 */
[----:B------:R-:W-:Y:S02]  /*41a0*/  FFMA R120, R120, c[0x0][0x188], -R7 ;  /* 0x0000620078787a23 */ /* 0x000fe40000000807 */
[----:B------:R-:W-:-:S03]  /*41b0*/  FFMA R122, R122, c[0x0][0x188], -R9 ;  /* 0x000062007a7a7a23 */ /* 0x000fc60000000809 */
[----:B------:R0:W-:Y:S01]  /*41c0*/  MUFU.EX2 R121, R44 ;  /* 0x0000002c00797308 */ /* 0x0001e20000000800 */
[----:B------:R-:W-:Y:S02]  /*41d0*/  FFMA R123, R123, c[0x0][0x188], -R9 ;  /* 0x000062007b7b7a23 */ /* 0x000fe40000000809 */
[----:B------:R-:W-:Y:S02]  /*41e0*/  FMUL R120, R120, 1.4426950216293334961 ;  /* 0x3fb8aa3b78787820 */ /* 0x000fe40000400000 */
[----:B------:R-:W-:-:S03]  /*41f0*/  FMUL R122, R122, 1.4426950216293334961 ;  /* 0x3fb8aa3b7a7a7820 */ /* 0x000fc60000400000 */
[----:B------:R2:W-:Y:S01]  /*4200*/  MUFU.EX2 R108, R45 ;  /* 0x0000002d006c7308 */ /* 0x0005e20000000800 */
[--C-:B0-----:R-:W-:Y:S02]  /*4210*/  FFMA R44, R82, c[0x0][0x188], -R9.reuse ;  /* 0x00006200522c7a23 */ /* 0x101fe40000000809 */
[----:B------:R-:W-:Y:S02]  /*4220*/  FMUL R123, R123, 1.4426950216293334961 ;  /* 0x3fb8aa3b7b7b7820 */ /* 0x000fe40000400000 */
[----:B------:R-:W-:Y:S02]  /*4230*/  FMUL R44, R44, 1.4426950216293334961 ;  /* 0x3fb8aa3b2c2c7820 */ /* 0x000fe40000400000 */
[----:B--2---:R-:W-:Y:S02]  /*4240*/  FFMA R45, R83, c[0x0][0x188], -R9 ;  /* 0x00006200532d7a23 */ /* 0x004fe40000000809 */
[----:B------:R0:W-:Y:S02]  /*4250*/  MUFU.EX2 R83, R44 ;  /* 0x0000002c00537308 */ /* 0x0001e40000000800 */
[----:B------:R-:W-:-:S06]  /*4260*/  FMUL R45, R45, 1.4426950216293334961 ;  /* 0x3fb8aa3b2d2d7820 */ /* 0x000fcc0000400000 */
[----:B------:R-:W2:Y:S01]  /*4270*/  MUFU.EX2 R120, R120 ;  /* 0x0000007800787308 */ /* 0x000ea20000000800 */
[----:B0-----:R-:W-:-:S07]  /*4280*/  FFMA R44, R109, c[0x0][0x188], -R7 ;  /* 0x000062006d2c7a23 */ /* 0x001fce0000000807 */
[----:B------:R-:W-:Y:S01]  /*4290*/  MUFU.EX2 R122, R122 ;  /* 0x0000007a007a7308 */ /* 0x000fe20000000800 */
[----:B------:R-:W-:-:S07]  /*42a0*/  FMUL R44, R44, 1.4426950216293334961 ;  /* 0x3fb8aa3b2c2c7820 */ /* 0x000fce0000400000 */
[----:B------:R0:W3:Y:S08]  /*42b0*/  MUFU.EX2 R82, R123 ;  /* 0x0000007b00527308 */ /* 0x0000f00000000800 */
[----:B------:R4:W5:Y:S01]  /*42c0*/  MUFU.EX2 R109, R45 ;  /* 0x0000002d006d7308 */ /* 0x0009620000000800 */
[--C-:B0-----:R-:W-:Y:S02]  /*42d0*/  FFMA R123, R101, c[0x0][0x188], -R7.reuse ;  /* 0x00006200657b7a23 */ /* 0x101fe40000000807 */
[----:B----4-:R-:W-:-:S05]  /*42e0*/  FFMA R45, R100, c[0x0][0x188], -R7 ;  /* 0x00006200642d7a23 */ /* 0x010fca0000000807 */
[----:B------:R0:W-:Y:S01]  /*42f0*/  MUFU.EX2 R100, R44 ;  /* 0x0000002c00647308 */ /* 0x0001e20000000800 */
[----:B------:R-:W-:Y:S01]  /*4300*/  FMUL R45, R45, 1.4426950216293334961 ;  /* 0x3fb8aa3b2d2d7820 */ /* 0x000fe20000400000 */
[----:B-1----:R-:W-:Y:S01]  /*4310*/  HMMA.16816.F32.BF16 R112, R48, R132, R112 ;  /* 0x000000843070723c */ /* 0x002fe20000041870 */
[----:B0-----:R-:W-:-:S05]  /*4320*/  FFMA R44, R86, c[0x0][0x188], -R9 ;  /* 0x00006200562c7a23 */ /* 0x001fca0000000809 */
[----:B------:R0:W-:Y:S02]  /*4330*/  MUFU.EX2 R101, R45 ;  /* 0x0000002d00657308 */ /* 0x0001e40000000800 */
[----:B------:R-:W-:Y:S01]  /*4340*/  HMMA.16816.F32.BF16 R116, R48, R76, R116 ;  /* 0x0000004c3074723c */ /* 0x000fe20000041874 */
[----:B------:R-:W-:Y:S02]  /*4350*/  FMUL R44, R44, 1.4426950216293334961 ;  /* 0x3fb8aa3b2c2c7820 */ /* 0x000fe40000400000 */
[----:B0-----:R-:W-:-:S05]  /*4360*/  FFMA R45, R87, c[0x0][0x188], -R9 ;  /* 0x00006200572d7a23 */ /* 0x001fca0000000809 */
[C---:B------:R-:W-:Y:S01]  /*4370*/  HMMA.16816.F32.BF16 R96, R48.reuse, R68, R96 ;  /* 0x000000443060723c */ /* 0x040fe20000041860 */
[----:B------:R0:W-:Y:S07]  /*4380*/  MUFU.EX2 R87, R44 ;  /* 0x0000002c00577308 */ /* 0x0001ee0000000800 */
[----:B------:R-:W-:Y:S01]  /*4390*/  HMMA.16816.F32.BF16 R92, R48, R64, R92 ;  /* 0x00000040305c723c */ /* 0x000fe2000004185c */
[----:B0-----:R-:W-:-:S07]  /*43a0*/  FMUL R44, R45, 1.4426950216293334961 ;  /* 0x3fb8aa3b2d2c7820 */ /* 0x001fce0000400000 */
[C---:B------:R-:W-:Y:S08]  /*43b0*/  HMMA.16816.F32.BF16 R72, R48.reuse, R60, R72 ;  /* 0x0000003c3048723c */ /* 0x040ff00000041848 */
[C---:B------:R-:W-:Y:S08]  /*43c0*/  HMMA.16816.F32.BF16 R136, R48.reuse, R56, R136 ;  /* 0x000000383088723c */ /* 0x040ff00000041888 */
[----:B------:R-:W-:Y:S07]  /*43d0*/  HMMA.16816.F32.BF16 R156, R48, R52, R156 ;  /* 0x00000034309c723c */ /* 0x000fee000004189c */
[----:B--2---:R-:W-:-:S02]  /*43e0*/  F2FP.BF16.PACK_AB R48, R80, R120 ;  /* 0x000000785030723e */ /* 0x004fc400000010ff */
[----:B---3--:R-:W-:Y:S02]  /*43f0*/  F2FP.BF16.PACK_AB R49, R82, R122 ;  /* 0x0000007a5231723e */ /* 0x008fe400000010ff */
[----:B------:R-:W-:Y:S02]  /*4400*/  F2FP.BF16.PACK_AB R50, R84, R81 ;  /* 0x000000515432723e */ /* 0x000fe400000010ff */
[----:B-----5:R-:W-:Y:S01]  /*4410*/  F2FP.BF16.PACK_AB R51, R109, R83 ;  /* 0x000000536d33723e */ /* 0x020fe200000010ff */
[----:B------:R-:W-:Y:S02]  /*4420*/  FFMA R52, R110, c[0x0][0x188], -R9 ;  /* 0x000062006e347a23 */ /* 0x000fe40000000809 */
[----:B------:R0:W1:Y:S04]  /*4430*/  MUFU.EX2 R110, R44 ;  /* 0x0000002c006e7308 */ /* 0x0000680000000800 */
[----:B------:R-:W-:Y:S01]  /*4440*/  HMMA.16816.F32.BF16 R144, R48, R46, R144 ;  /* 0x0000002e3090723c */ /* 0x000fe20000041890 */
[----:B0-----:R-:W0:Y:S01]  /*4450*/  LDSM.16.M88.4 R44, [R11+0x80] ;  /* 0x000080000b2c783b */ /* 0x001e220000000200 */
[----:B------:R-:W-:-:S02]  /*4460*/  FMUL R52, R52, 1.4426950216293334961 ;  /* 0x3fb8aa3b34347820 */ /* 0x000fc40000400000 */
[----:B------:R-:W-:Y:S02]  /*4470*/  FFMA R53, R111, c[0x0][0x188], -R9 ;  /* 0x000062006f357a23 */ /* 0x000fe40000000809 */
[----:B------:R2:W-:Y:S02]  /*4480*/  MUFU.EX2 R111, R52 ;  /* 0x00000034006f7308 */ /* 0x0005e40000000800 */
[----:B--2---:R-:W-:Y:S02]  /*4490*/  FMUL R52, R53, 1.4426950216293334961 ;  /* 0x3fb8aa3b35347820 */ /* 0x004fe40000400000 */
[----:B------:R-:W-:-:S04]  /*44a0*/  FFMA R53, R128, c[0x0][0x188], -R7 ;  /* 0x0000620080357a23 */ /* 0x000fc80000000807 */
[----:B------:R2:W3:Y:S01]  /*44b0*/  MUFU.EX2 R128, R52 ;  /* 0x0000003400807308 */ /* 0x0004e20000000800 */
[----:B------:R-:W-:Y:S02]  /*44c0*/  FADD R164, R165, R164 ;  /* 0x000000a4a5a47221 */ /* 0x000fe40000000000 */
[----:B------:R-:W-:Y:S01]  /*44d0*/  FADD R162, R163, R162 ;  /* 0x000000a2a3a27221 */ /* 0x000fe20000000000 */
[----:B------:R-:W-:Y:S01]  /*44e0*/  HMMA.16816.F32.BF16 R112, R48, R134, R112 ;  /* 0x000000863070723c */ /* 0x000fe20000041870 */
[----:B------:R-:W-:Y:S02]  /*44f0*/  FADD R17, R17, R164 ;  /* 0x000000a411117221 */ /* 0x000fe40000000000 */
[----:B------:R-:W-:-:S05]  /*4500*/  FADD R18, R18, R162 ;  /* 0x000000a212127221 */ /* 0x000fca0000000000 */
[C---:B------:R-:W-:Y:S01]  /*4510*/  HMMA.16816.F32.BF16 R116, R48.reuse, R78, R116 ;  /* 0x0000004e3074723c */ /* 0x040fe20000041874 */
[----:B------:R-:W-:Y:S01]  /*4520*/  FADD R17, R16, R17 ;  /* 0x0000001110117221 */ /* 0x000fe20000000000 */
[----:B------:R-:W-:Y:S06]  /*4530*/  LDSM.16.M88.4 R76, [R11+0x3880] ;  /* 0x003880000b4c783b */ /* 0x000fec0000000200 */
[----:B------:R-:W-:Y:S01]  /*4540*/  HMMA.16816.F32.BF16 R96, R48, R70, R96 ;  /* 0x000000463060723c */ /* 0x000fe20000041860 */
[----:B------:R-:W-:-:S07]  /*4550*/  FADD R18, R15, R18 ;  /* 0x000000120f127221 */ /* 0x000fce0000000000 */
[C---:B------:R-:W-:Y:S08]  /*4560*/  HMMA.16816.F32.BF16 R92, R48.reuse, R66, R92 ;  /* 0x00000042305c723c */ /* 0x040ff0000004185c */
[C---:B------:R-:W-:Y:S08]  /*4570*/  HMMA.16816.F32.BF16 R72, R48.reuse, R62, R72 ;  /* 0x0000003e3048723c */ /* 0x040ff00000041848 */
[C---:B------:R-:W-:Y:S01]  /*4580*/  HMMA.16816.F32.BF16 R136, R48.reuse, R58, R136 ;  /* 0x0000003a3088723c */ /* 0x040fe20000041888 */
[----:B------:R-:W4:Y:S07]  /*4590*/  LDSM.16.M88.4 R56, [R11+0x1880] ;  /* 0x001880000b38783b */ /* 0x000f2e0000000200 */
[----:B------:R-:W-:Y:S01]  /*45a0*/  HMMA.16816.F32.BF16 R156, R48, R54, R156 ;  /* 0x00000036309c723c */ /* 0x000fe2000004189c */
[--C-:B------:R-:W-:Y:S01]  /*45b0*/  FFMA R16, R89, c[0x0][0x188], -R7.reuse ;  /* 0x0000620059107a23 */ /* 0x100fe20000000807 */
[----:B------:R-:W-:Y:S01]  /*45c0*/  LDSM.16.M88.4 R64, [R11+0x880] ;  /* 0x000880000b40783b */ /* 0x000fe20000000200 */
[----:B------:R-:W-:-:S02]  /*45d0*/  FFMA R68, R88, c[0x0][0x188], -R7 ;  /* 0x0000620058447a23 */ /* 0x000fc40000000807 */
[----:B--2---:R-:W-:Y:S01]  /*45e0*/  FMUL R52, R53, 1.4426950216293334961 ;  /* 0x3fb8aa3b35347820 */ /* 0x004fe20000400000 */
[----:B------:R-:W-:Y:S01]  /*45f0*/  LDSM.16.M88.4 R60, [R11+0x1080] ;  /* 0x001080000b3c783b */ /* 0x000fe20000000200 */
[----:B------:R-:W-:Y:S02]  /*4600*/  F2FP.BF16.PACK_AB R48, R108, R85 ;  /* 0x000000556c30723e */ /* 0x000fe400000010ff */
[----:B-1----:R-:W-:Y:S02]  /*4610*/  F2FP.BF16.PACK_AB R49, R110, R87 ;  /* 0x000000576e31723e */ /* 0x002fe400000010ff */
[----:B------:R-:W-:Y:S02]  /*4620*/  F2FP.BF16.PACK_AB R50, R100, R121 ;  /* 0x000000796432723e */ /* 0x000fe400000010ff */
[----:B---3--:R-:W-:-:S07]  /*4630*/  F2FP.BF16.PACK_AB R51, R128, R111 ;  /* 0x0000006f8033723e */ /* 0x008fce00000010ff */
[----:B0-----:R-:W-:Y:S07]  /*4640*/  HMMA.16816.F32.BF16 R144, R48, R44, R144 ;  /* 0x0000002c3090723c */ /* 0x001fee0000041890 */
[----:B------:R-:W-:Y:S02]  /*4650*/  FADD R44, R19, R17 ;  /* 0x00000011132c7221 */ /* 0x000fe40000000000 */
[----:B------:R-:W-:Y:S02]  /*4660*/  FADD R45, R23, R18 ;  /* 0x00000012172d7221 */ /* 0x000fe40000000000 */
[----:B------:R-:W-:-:S02]  /*4670*/  FADD R23, R20, R44 ;  /* 0x0000002c14177221 */ /* 0x000fc40000000000 */
[----:B------:R-:W-:Y:S02]  /*4680*/  FADD R20, R24, R45 ;  /* 0x0000002d18147221 */ /* 0x000fe40000000000 */
[----:B------:R-:W-:Y:S02]  /*4690*/  FADD R23, R21, R23 ;  /* 0x0000001715177221 */ /* 0x000fe40000000000 */
[----:B------:R-:W-:Y:S02]  /*46a0*/  FADD R20, R26, R20 ;  /* 0x000000141a147221 */ /* 0x000fe40000000000 */
[----:B------:R-:W-:Y:S02]  /*46b0*/  FADD R23, R22, R23 ;  /* 0x0000001716177221 */ /* 0x000fe40000000000 */
[----:B------:R-:W-:Y:S02]  /*46c0*/  FADD R20, R25, R20 ;  /* 0x0000001419147221 */ /* 0x000fe40000000000 */
[----:B------:R-:W-:-:S02]  /*46d0*/  FMUL R15, R16, 1.4426950216293334961 ;  /* 0x3fb8aa3b100f7820 */ /* 0x000fc40000400000 */
[----:B------:R-:W-:Y:S01]  /*46e0*/  FADD R23, R27, R23 ;  /* 0x000000171b177221 */ /* 0x000fe20000000000 */
[----:B------:R-:W0:Y:S01]  /*46f0*/  LDSM.16.M88.4 R16, [R11+0x3080] ;  /* 0x003080000b10783b */ /* 0x000e220000000200 */
[----:B------:R-:W-:Y:S02]  /*4700*/  FADD R20, R167, R20 ;  /* 0x00000014a7147221 */ /* 0x000fe40000000000 */
[----:B------:R-:W-:Y:S02]  /*4710*/  FADD R152, R152, R23 ;  /* 0x0000001798987221 */ /* 0x000fe40000000000 */
[----:B------:R-:W-:Y:S02]  /*4720*/  FADD R168, R168, R20 ;  /* 0x00000014a8a87221 */ /* 0x000fe40000000000 */
[----:B------:R-:W-:Y:S02]  /*4730*/  FADD R152, R153, R152 ;  /* 0x0000009899987221 */ /* 0x000fe40000000000 */
[----:B------:R-:W-:-:S02]  /*4740*/  FADD R168, R149, R168 ;  /* 0x000000a895a87221 */ /* 0x000fc40000000000 */
[----:B------:R-:W-:Y:S02]  /*4750*/  FADD R166, R166, R152 ;  /* 0x00000098a6a67221 */ /* 0x000fe40000000000 */
[----:B------:R-:W-:Y:S02]  /*4760*/  FADD R168, R148, R168 ;  /* 0x000000a894a87221 */ /* 0x000fe40000000000 */
[----:B------:R-:W-:Y:S02]  /*4770*/  FFMA R53, R129, c[0x0][0x188], -R7 ;  /* 0x0000620081357a23 */ /* 0x000fe40000000807 */
[----:B------:R-:W-:Y:S02]  /*4780*/  FMUL R68, R68, 1.4426950216293334961 ;  /* 0x3fb8aa3b44447820 */ /* 0x000fe40000400000 */
[----:B------:R-:W-:Y:S02]  /*4790*/  FADD R166, R120, R166 ;  /* 0x000000a678a67221 */ /* 0x000fe40000000000 */
[----:B------:R-:W-:Y:S01]  /*47a0*/  FADD R122, R122, R168 ;  /* 0x000000a87a7a7221 */ /* 0x000fe20000000000 */
[----:B------:R1:W-:Y:S01]  /*47b0*/  MUFU.EX2 R129, R52 ;  /* 0x0000003400817308 */ /* 0x0003e20000000800 */
[----:B------:R-:W-:-:S02]  /*47c0*/  FMUL R88, R53, 1.4426950216293334961 ;  /* 0x3fb8aa3b35587820 */ /* 0x000fc40000400000 */
[----:B------:R-:W-:Y:S02]  /*47d0*/  FADD R166, R80, R166 ;  /* 0x000000a650a67221 */ /* 0x000fe40000000000 */
[----:B------:R-:W-:-:S03]  /*47e0*/  FADD R122, R82, R122 ;  /* 0x0000007a527a7221 */ /* 0x000fc60000000000 */
[----:B------:R2:W-:Y:S01]  /*47f0*/  MUFU.EX2 R89, R68 ;  /* 0x0000004400597308 */ /* 0x0005e20000000800 */
[----:B-1----:R-:W1:Y:S01]  /*4800*/  LDSM.16.M88.4 R52, [R11+0x2080] ;  /* 0x002080000b34783b */ /* 0x002e620000000200 */
[----:B------:R-:W-:Y:S02]  /*4810*/  FFMA R102, R102, c[0x0][0x188], -R9 ;  /* 0x0000620066667a23 */ /* 0x000fe40000000809 */
[----:B------:R-:W-:Y:S02]  /*4820*/  FFMA R140, R140, c[0x0][0x188], -R7 ;  /* 0x000062008c8c7a23 */ /* 0x000fe40000000807 */
[----:B------:R-:W-:Y:S01]  /*4830*/  FFMA R143, R143, c[0x0][0x188], -R9 ;  /* 0x000062008f8f7a23 */ /* 0x000fe20000000809 */
[----:B--2---:R-:W2:Y:S01]  /*4840*/  LDSM.16.M88.4 R68, [R11+0x2880] ;  /* 0x002880000b44783b */ /* 0x004ea20000000200 */
[----:B------:R-:W-:Y:S02]  /*4850*/  FADD R81, R81, R166 ;  /* 0x000000a651517221 */ /* 0x000fe40000000000 */
[----:B------:R-:W-:-:S02]  /*4860*/  FADD R122, R83, R122 ;  /* 0x0000007a537a7221 */ /* 0x000fc40000000000 */
[----:B------:R-:W-:Y:S02]  /*4870*/  FFMA R141, R141, c[0x0][0x188], -R7 ;  /* 0x000062008d8d7a23 */ /* 0x000fe40000000807 */
[----:B------:R-:W-:Y:S02]  /*4880*/  FMUL R24, R102, 1.4426950216293334961 ;  /* 0x3fb8aa3b66187820 */ /* 0x000fe40000400000 */
[--C-:B------:R-:W-:Y:S02]  /*4890*/  FFMA R103, R103, c[0x0][0x188], -R9.reuse ;  /* 0x0000620067677a23 */ /* 0x100fe40000000809 */
[----:B------:R-:W-:Y:S02]  /*48a0*/  FFMA R142, R142, c[0x0][0x188], -R9 ;  /* 0x000062008e8e7a23 */ /* 0x000fe40000000809 */
[----:B------:R-:W-:Y:S02]  /*48b0*/  FMUL R123, R123, 1.4426950216293334961 ;  /* 0x3fb8aa3b7b7b7820 */ /* 0x000fe40000400000 */
[----:B------:R-:W-:-:S02]  /*48c0*/  FMUL R132, R140, 1.4426950216293334961 ;  /* 0x3fb8aa3b8c847820 */ /* 0x000fc40000400000 */
[----:B------:R-:W-:Y:S02]  /*48d0*/  FMUL R26, R143, 1.4426950216293334961 ;  /* 0x3fb8aa3b8f1a7820 */ /* 0x000fe40000400000 */
[----:B------:R-:W-:Y:S02]  /*48e0*/  FADD R84, R84, R81 ;  /* 0x0000005154547221 */ /* 0x000fe40000000000 */
[----:B------:R-:W-:Y:S02]  /*48f0*/  FADD R122, R109, R122 ;  /* 0x0000007a6d7a7221 */ /* 0x000fe40000000000 */
[----:B------:R-:W-:Y:S02]  /*4900*/  FMUL R141, R141, 1.4426950216293334961 ;  /* 0x3fb8aa3b8d8d7820 */ /* 0x000fe40000400000 */
[----:B------:R-:W-:Y:S02]  /*4910*/  FMUL R21, R103, 1.4426950216293334961 ;  /* 0x3fb8aa3b67157820 */ /* 0x000fe40000400000 */
[----:B------:R-:W-:Y:S01]  /*4920*/  FMUL R142, R142, 1.4426950216293334961 ;  /* 0x3fb8aa3b8e8e7820 */ /* 0x000fe20000400000 */
[----:B------:R-:W3:Y:S01]  /*4930*/  MUFU.EX2 R24, R24 ;  /* 0x0000001800187308 */ /* 0x000ee20000000800 */
[----:B------:R-:W-:Y:S01]  /*4940*/  FADD R27, R85, R84 ;  /* 0x00000054551b7221 */ /* 0x000fe20000000000 */
[----:B----4-:R-:W-:Y:S01]  /*4950*/  HMMA.16816.F32.BF16 R96, R48, R56, R96 ;  /* 0x000000383060723c */ /* 0x010fe20000041860 */
[----:B------:R-:W-:Y:S01]  /*4960*/  FADD R87, R87, R122 ;  /* 0x0000007a57577221 */ /* 0x000fe20000000000 */
[----:B------:R-:W4:Y:S01]  /*4970*/  LDSM.16.M88.4 R80, [R169+0x80] ;  /* 0x00008000a950783b */ /* 0x000f220000000200 */
[----:B------:R-:W-:-:S03]  /*4980*/  FADD R108, R108, R27 ;  /* 0x0000001b6c6c7221 */ /* 0x000fc60000000000 */
[----:B------:R-:W5:Y:S01]  /*4990*/  MUFU.EX2 R123, R123 ;  /* 0x0000007b007b7308 */ /* 0x000f620000000800 */
[----:B------:R-:W-:Y:S02]  /*49a0*/  FADD R110, R110, R87 ;  /* 0x000000576e6e7221 */ /* 0x000fe40000000000 */
[----:B------:R-:W-:-:S05]  /*49b0*/  FFMA R130, R130, c[0x0][0x188], -R9 ;  /* 0x0000620082827a23 */ /* 0x000fca0000000809 */
[----:B------:R-:W-:Y:S01]  /*49c0*/  MUFU.EX2 R132, R132 ;  /* 0x0000008400847308 */ /* 0x000fe20000000800 */
[----:B------:R-:W-:-:S07]  /*49d0*/  FADD R121, R121, R108 ;  /* 0x0000006c79797221 */ /* 0x000fce0000000000 */
[----:B------:R-:W-:Y:S01]  /*49e0*/  MUFU.EX2 R86, R141 ;  /* 0x0000008d00567308 */ /* 0x000fe20000000800 */
[----:B------:R-:W-:-:S07]  /*49f0*/  FADD R111, R111, R110 ;  /* 0x0000006e6f6f7221 */ /* 0x000fce0000000000 */
[----:B------:R-:W1:Y:S01]  /*4a00*/  MUFU.EX2 R56, R21 ;  /* 0x0000001500387308 */ /* 0x000e620000000800 */
[----:B0-----:R-:W-:Y:S07]  /*4a10*/  HMMA.16816.F32.BF16 R136, R48, R16, R136 ;  /* 0x000000103088723c */ /* 0x001fee0000041888 */
[----:B------:R-:W-:Y:S08]  /*4a20*/  MUFU.EX2 R25, R142 ;  /* 0x0000008e00197308 */ /* 0x000ff00000000800 */
[----:B------:R-:W0:Y:S01]  /*4a30*/  MUFU.EX2 R26, R26 ;  /* 0x0000001a001a7308 */ /* 0x000e220000000800 */
[----:B------:R-:W-:-:S02]  /*4a40*/  FMUL R17, R130, 1.4426950216293334961 ;  /* 0x3fb8aa3b82117820 */ /* 0x000fc40000400000 */
[----:B------:R-:W-:Y:S02]  /*4a50*/  FFMA R131, R131, c[0x0][0x188], -R9 ;  /* 0x0000620083837a23 */ /* 0x000fe40000000809 */
[----:B------:R-:W-:Y:S02]  /*4a60*/  FADD R100, R100, R121 ;  /* 0x0000007964647221 */ /* 0x000fe40000000000 */
[----:B------:R-:W-:Y:S02]  /*4a70*/  FADD R111, R128, R111 ;  /* 0x0000006f806f7221 */ /* 0x000fe40000000000 */
[----:B------:R-:W-:Y:S02]  /*4a80*/  FMUL R85, R131, 1.4426950216293334961 ;  /* 0x3fb8aa3b83557820 */ /* 0x000fe40000400000 */
[----:B------:R-:W-:Y:S01]  /*4a90*/  FFMA R90, R90, c[0x0][0x188], -R9 ;  /* 0x000062005a5a7a23 */ /* 0x000fe20000000809 */
[----:B------:R-:W2:Y:S01]  /*4aa0*/  MUFU.EX2 R17, R17 ;  /* 0x0000001100117308 */ /* 0x000ea20000000800 */
[----:B------:R-:W-:-:S02]  /*4ab0*/  FADD R100, R101, R100 ;  /* 0x0000006465647221 */ /* 0x000fc40000000000 */
[----:B---3--:R-:W-:Y:S01]  /*4ac0*/  FADD R111, R24, R111 ;  /* 0x0000006f186f7221 */ /* 0x008fe20000000000 */
[----:B-----5:R-:W-:Y:S01]  /*4ad0*/  F2FP.BF16.PACK_AB R20, R123, R101 ;  /* 0x000000657b14723e */ /* 0x020fe200000010ff */
[----:B------:R-:W-:Y:S01]  /*4ae0*/  FMUL R87, R90, 1.4426950216293334961 ;  /* 0x3fb8aa3b5a577820 */ /* 0x000fe20000400000 */
[----:B-1----:R-:W-:Y:S01]  /*4af0*/  F2FP.BF16.PACK_AB R21, R56, R24 ;  /* 0x000000183815723e */ /* 0x002fe200000010ff */
[----:B------:R-:W-:Y:S01]  /*4b00*/  FFMA R91, R91, c[0x0][0x188], -R9 ;  /* 0x000062005b5b7a23 */ /* 0x000fe20000000809 */
[----:B------:R-:W-:Y:S02]  /*4b10*/  F2FP.BF16.PACK_AB R22, R86, R132 ;  /* 0x000000845616723e */ /* 0x000fe400000010ff */
[----:B0-----:R-:W-:Y:S01]  /*4b20*/  F2FP.BF16.PACK_AB R23, R26, R25 ;  /* 0x000000191a17723e */ /* 0x001fe200000010ff */
[----:B------:R-:W0:Y:S01]  /*4b30*/  MUFU.EX2 R88, R88 ;  /* 0x0000005800587308 */ /* 0x000e220000000800 */
[----:B------:R-:W-:Y:S01]  /*4b40*/  FADD R123, R123, R100 ;  /* 0x000000647b7b7221 */ /* 0x000fe20000000000 */
[----:B------:R-:W-:Y:S01]  /*4b50*/  HMMA.16816.F32.BF16 R156, R48, R76, R156 ;  /* 0x0000004c309c723c */ /* 0x000fe2000004189c */
[----:B------:R-:W-:-:S02]  /*4b60*/  FADD R56, R56, R111 ;  /* 0x0000006f38387221 */ /* 0x000fc40000000000 */
[----:B------:R-:W-:-:S03]  /*4b70*/  FFMA R126, R126, c[0x0][0x188], -R9 ;  /* 0x000062007e7e7a23 */ /* 0x000fc60000000809 */
[----:B------:R-:W1:Y:S01]  /*4b80*/  MUFU.EX2 R85, R85 ;  /* 0x0000005500557308 */ /* 0x000e620000000800 */
[----:B------:R-:W-:Y:S01]  /*4b90*/  FMUL R76, R91, 1.4426950216293334961 ;  /* 0x3fb8aa3b5b4c7820 */ /* 0x000fe20000400000 */
[----:B------:R-:W-:Y:S01]  /*4ba0*/  HMMA.16816.F32.BF16 R144, R20, R46, R144 ;  /* 0x0000002e1490723c */ /* 0x000fe20000041890 */
[----:B------:R-:W-:Y:S02]  /*4bb0*/  FFMA R124, R124, c[0x0][0x188], -R7 ;  /* 0x000062007c7c7a23 */ /* 0x000fe40000000807 */
[----:B------:R-:W-:Y:S02]  /*4bc0*/  FADD R123, R132, R123 ;  /* 0x0000007b847b7221 */ /* 0x000fe40000000000 */
[----:B------:R-:W-:Y:S01]  /*4bd0*/  FADD R25, R25, R56 ;  /* 0x0000003819197221 */ /* 0x000fe20000000000 */
[----:B------:R-:W3:Y:S01]  /*4be0*/  MUFU.EX2 R87, R87 ;  /* 0x0000005700577308 */ /* 0x000ee20000000800 */
[----:B------:R-:W-:Y:S02]  /*4bf0*/  FFMA R127, R127, c[0x0][0x188], -R9 ;  /* 0x000062007f7f7a23 */ /* 0x000fe40000000809 */
[----:B------:R-:W-:Y:S01]  /*4c00*/  FMUL R46, R126, 1.4426950216293334961 ;  /* 0x3fb8aa3b7e2e7820 */ /* 0x000fe20000400000 */
[----:B------:R-:W-:Y:S01]  /*4c10*/  HMMA.16816.F32.BF16 R112, R48, R64, R112 ;  /* 0x000000403070723c */ /* 0x000fe20000041870 */
[----:B------:R-:W-:-:S02]  /*4c20*/  FMUL R124, R124, 1.4426950216293334961 ;  /* 0x3fb8aa3b7c7c7820 */ /* 0x000fc40000400000 */
[----:B------:R-:W-:Y:S01]  /*4c30*/  FFMA R125, R125, c[0x0][0x188], -R7 ;  /* 0x000062007d7d7a23 */ /* 0x000fe20000000807 */
[----:B------:R-:W5:Y:S01]  /*4c40*/  MUFU.EX2 R15, R15 ;  /* 0x0000000f000f7308 */ /* 0x000f620000000800 */
[----:B------:R-:W-:Y:S02]  /*4c50*/  FADD R86, R86, R123 ;  /* 0x0000007b56567221 */ /* 0x000fe40000000000 */
[----:B------:R-:W-:Y:S01]  /*4c60*/  FADD R26, R26, R25 ;  /* 0x000000191a1a7221 */ /* 0x000fe20000000000 */
[----:B------:R-:W-:Y:S01]  /*4c70*/  HMMA.16816.F32.BF16 R116, R48, R60, R116 ;  /* 0x0000003c3074723c */ /* 0x000fe20000041874 */
[----:B------:R-:W-:-:S03]  /*4c80*/  FFMA R104, R104, c[0x0][0x188], -R7 ;  /* 0x0000620068687a23 */ /* 0x000fc60000000807 */
[----:B------:R-:W0:Y:S01]  /*4c90*/  MUFU.EX2 R76, R76 ;  /* 0x0000004c004c7308 */ /* 0x000e220000000800 */
[----:B------:R-:W-:Y:S02]  /*4ca0*/  FFMA R106, R106, c[0x0][0x188], -R9 ;  /* 0x000062006a6a7a23 */ /* 0x000fe40000000809 */
[----:B------:R-:W-:Y:S01]  /*4cb0*/  FMUL R91, R127, 1.4426950216293334961 ;  /* 0x3fb8aa3b7f5b7820 */ /* 0x000fe20000400000 */
[----:B------:R-:W-:Y:S01]  /*4cc0*/  HMMA.16816.F32.BF16 R92, R48, R52, R92 ;  /* 0x00000034305c723c */ /* 0x000fe2000004185c */
[----:B------:R-:W-:Y:S02]  /*4cd0*/  FMUL R125, R125, 1.4426950216293334961 ;  /* 0x3fb8aa3b7d7d7820 */ /* 0x000fe40000400000 */
[----:B------:R-:W-:Y:S01]  /*4ce0*/  FADD R25, R129, R86 ;  /* 0x0000005681197221 */ /* 0x000fe20000000000 */
[----:B------:R-:W1:Y:S01]  /*4cf0*/  MUFU.EX2 R44, R124 ;  /* 0x0000007c002c7308 */ /* 0x000e620000000800 */
[----:B--2---:R-:W-:-:S03]  /*4d00*/  FADD R26, R17, R26 ;  /* 0x0000001a111a7221 */ /* 0x004fc60000000000 */
[----:B------:R-:W-:Y:S01]  /*4d10*/  HMMA.16816.F32.BF16 R72, R48, R68, R72 ;  /* 0x000000443048723c */ /* 0x000fe20000041848 */
[----:B------:R-:W-:Y:S01]  /*4d20*/  FFMA R105, R105, c[0x0][0x188], -R7 ;  /* 0x0000620069697a23 */ /* 0x000fe20000000807 */
[----:B------:R-:W-:Y:S02]  /*4d30*/  LDSM.16.M88.4 R48, [R169+0x3080] ;  /* 0x00308000a930783b */ /* 0x000fe40000000200 */
[----:B------:R-:W2:Y:S01]  /*4d40*/  MUFU.EX2 R46, R46 ;  /* 0x0000002e002e7308 */ /* 0x000ea20000000800 */
[----:B------:R-:W-:Y:S02]  /*4d50*/  FMUL R45, R104, 1.4426950216293334961 ;  /* 0x3fb8aa3b682d7820 */ /* 0x000fe40000400000 */
[----:B------:R-:W-:Y:S02]  /*4d60*/  FFMA R107, R107, c[0x0][0x188], -R9 ;  /* 0x000062006b6b7a23 */ /* 0x000fe40000000809 */
[----:B------:R-:W-:Y:S02]  /*4d70*/  FMUL R47, R106, 1.4426950216293334961 ;  /* 0x3fb8aa3b6a2f7820 */ /* 0x000fe40000400000 */
[----:B0-----:R-:W-:Y:S01]  /*4d80*/  FADD R24, R88, R25 ;  /* 0x0000001958187221 */ /* 0x001fe20000000000 */
[----:B------:R-:W0:Y:S01]  /*4d90*/  MUFU.EX2 R16, R125 ;  /* 0x0000007d00107308 */ /* 0x000e220000000800 */
[----:B-1----:R-:W-:-:S02]  /*4da0*/  FADD R26, R85, R26 ;  /* 0x0000001a551a7221 */ /* 0x002fc40000000000 */
[----:B------:R-:W-:Y:S02]  /*4db0*/  FMUL R102, R105, 1.4426950216293334961 ;  /* 0x3fb8aa3b69667820 */ /* 0x000fe40000400000 */
[----:B------:R-:W-:-:S03]  /*4dc0*/  FMUL R90, R107, 1.4426950216293334961 ;  /* 0x3fb8aa3b6b5a7820 */ /* 0x000fc60000400000 */
[----:B------:R-:W1:Y:S01]  /*4dd0*/  MUFU.EX2 R91, R91 ;  /* 0x0000005b005b7308 */ /* 0x000e620000000800 */
[----:B------:R-:W-:Y:S02]  /*4de0*/  FADD R84, R89, R24 ;  /* 0x0000001859547221 */ /* 0x000fe40000000000 */
[----:B---3--:R-:W-:-:S05]  /*4df0*/  FADD R101, R87, R26 ;  /* 0x0000001a57657221 */ /* 0x008fca0000000000 */
[----:B------:R-:W3:Y:S01]  /*4e00*/  MUFU.EX2 R45, R45 ;  /* 0x0000002d002d7308 */ /* 0x000ee20000000800 */
[----:B-----5:R-:W-:Y:S01]  /*4e10*/  FADD R77, R15, R84 ;  /* 0x000000540f4d7221 */ /* 0x020fe20000000000 */
[----:B------:R-:W-:Y:S01]  /*4e20*/  HMMA.16816.F32.BF16 R136, R20, R18, R136 ;  /* 0x000000121488723c */ /* 0x000fe20000041888 */
[----:B------:R-:W-:Y:S01]  /*4e30*/  FADD R101, R76, R101 ;  /* 0x000000654c657221 */ /* 0x000fe20000000000 */
[----:B------:R-:W-:Y:S04]  /*4e40*/  LDSM.16.M88.4 R24, [R169+0x3880] ;  /* 0x00388000a918783b */ /* 0x000fe80000000200 */
[----:B------:R-:W5:Y:S01]  /*4e50*/  MUFU.EX2 R47, R47 ;  /* 0x0000002f002f7308 */ /* 0x000f620000000800 */
[----:B------:R-:W-:Y:S02]  /*4e60*/  FADD R77, R44, R77 ;  /* 0x0000004d2c4d7221 */ /* 0x000fe40000000000 */
[----:B--2---:R-:W-:-:S05]  /*4e70*/  FADD R84, R46, R101 ;  /* 0x000000652e547221 */ /* 0x004fca0000000000 */
[----:B------:R-:W2:Y:S08]  /*4e80*/  MUFU.EX2 R102, R102 ;  /* 0x0000006600667308 */ /* 0x000eb00000000800 */
[----:B------:R-:W2:Y:S01]  /*4e90*/  MUFU.EX2 R90, R90 ;  /* 0x0000005a005a7308 */ /* 0x000ea20000000800 */
[----:B------:R-:W-:Y:S01]  /*4ea0*/  HMMA.16816.F32.BF16 R112, R20, R66, R112 ;  /* 0x000000421470723c */ /* 0x000fe20000041870 */
[----:B0-----:R-:W-:-:S02]  /*4eb0*/  FADD R18, R16, R77 ;  /* 0x0000004d10127221 */ /* 0x001fc40000000000 */
[----:B-1----:R-:W-:Y:S01]  /*4ec0*/  FADD R86, R91, R84 ;  /* 0x000000545b567221 */ /* 0x002fe20000000000 */
[----:B------:R-:W-:Y:S01]  /*4ed0*/  F2FP.BF16.PACK_AB R85, R85, R17 ;  /* 0x000000115555723e */ /* 0x000fe200000010ff */
[----:B---3--:R-:W-:-:S03]  /*4ee0*/  FADD R17, R45, R18 ;  /* 0x000000122d117221 */ /* 0x008fc60000000000 */
[----:B------:R-:W-:Y:S01]  /*4ef0*/  HMMA.16816.F32.BF16 R116, R20, R62, R116 ;  /* 0x0000003e1474723c */ /* 0x000fe20000041874 */
[----:B------:R-:W-:Y:S01]  /*4f00*/  LDSM.16.M88.4 R60, [R169+0x880] ;  /* 0x00088000a93c783b */ /* 0x000fe20000000200 */
[----:B-----5:R-:W-:-:S06]  /*4f10*/  FADD R19, R47, R86 ;  /* 0x000000562f137221 */ /* 0x020fcc0000000000 */
[----:B------:R-:W-:Y:S01]  /*4f20*/  HMMA.16816.F32.BF16 R96, R20, R58, R96 ;  /* 0x0000003a1460723c */ /* 0x000fe20000041860 */
[----:B------:R-:W-:Y:S01]  /*4f30*/  LDSM.16.M88.4 R56, [R169+0x1880] ;  /* 0x00188000a938783b */ /* 0x000fe20000000200 */
[----:B------:R-:W-:-:S06]  /*4f40*/  F2FP.BF16.PACK_AB R84, R88, R129 ;  /* 0x000000815854723e */ /* 0x000fcc00000010ff */
[----:B------:R-:W-:Y:S01]  /*4f50*/  HMMA.16816.F32.BF16 R92, R20, R54, R92 ;  /* 0x00000036145c723c */ /* 0x000fe2000004185c */
[----:B------:R-:W-:Y:S01]  /*4f60*/  LDSM.16.M88.4 R52, [R169+0x2080] ;  /* 0x00208000a934783b */ /* 0x000fe20000000200 */
[----:B------:R-:W-:-:S06]  /*4f70*/  F2FP.BF16.PACK_AB R86, R15, R89 ;  /* 0x000000590f56723e */ /* 0x000fcc00000010ff */
[----:B------:R-:W-:Y:S01]  /*4f80*/  HMMA.16816.F32.BF16 R64, R20, R70, R72 ;  /* 0x000000461440723c */ /* 0x000fe20000041848 */
[----:B------:R-:W-:Y:S04]  /*4f90*/  LDSM.16.M88.4 R68, [R169+0x1080] ;  /* 0x00108000a944783b */ /* 0x000fe80000000200 */
[----:B------:R-:W-:Y:S01]  /*4fa0*/  LDSM.16.M88.4 R72, [R169+0x2880] ;  /* 0x00288000a948783b */ /* 0x000fe20000000200 */
[----:B--2---:R-:W-:Y:S02]  /*4fb0*/  FADD R88, R102, R17 ;  /* 0x0000001166587221 */ /* 0x004fe40000000000 */
[----:B------:R-:W-:-:S03]  /*4fc0*/  FADD R15, R90, R19 ;  /* 0x000000135a0f7221 */ /* 0x000fc60000000000 */
[----:B------:R-:W0:Y:S04]  /*4fd0*/  SHFL.BFLY PT, R89, R88, 0x2, 0x1f ;  /* 0x0c401f0058597f89 */ /* 0x000e2800000e0000 */
[----:B------:R-:W1:Y:S01]  /*4fe0*/  SHFL.BFLY PT, R100, R15, 0x2, 0x1f ;  /* 0x0c401f000f647f89 */ /* 0x000e6200000e0000 */
[----:B------:R-:W-:Y:S01]  /*4ff0*/  HMMA.16816.F32.BF16 R156, R20, R78, R156 ;  /* 0x0000004e149c723c */ /* 0x000fe2000004189c */
[----:B------:R-:W-:-:S07]  /*5000*/  F2FP.BF16.PACK_AB R87, R76, R87 ;  /* 0x000000574c57723e */ /* 0x000fce00000010ff */
[C---:B----4-:R-:W-:Y:S01]  /*5010*/  HMMA.16816.F32.BF16 R144, R84.reuse, R80, R144 ;  /* 0x000000505490723c */ /* 0x050fe20000041890 */
[----:B0-----:R-:W-:Y:S02]  /*5020*/  FADD R89, R88, R89 ;  /* 0x0000005958597221 */ /* 0x001fe40000000000 */
[----:B-1----:R-:W-:Y:S11]  /*5030*/  FADD R100, R15, R100 ;  /* 0x000000640f647221 */ /* 0x002ff60000000000 */
[----:B------:R-:W-:Y:S02]  /*5040*/  @!UPT UIADD3 URZ, URZ, URZ, URZ ;  /* 0x0000003f3f3ff290 */ /* 0x000fe4000fffe03f */
[C---:B------:R-:W-:Y:S01]  /*5050*/  HMMA.16816.F32.BF16 R156, R84.reuse, R24, R156 ;  /* 0x00000018549c723c */ /* 0x040fe2000004189c */
[----:B------:R-:W0:Y:S04]  /*5060*/  SHFL.BFLY PT, R24, R89, 0x1, 0x1f ;  /* 0x0c201f0059187f89 */ /* 0x000e2800000e0000 */
[----:B------:R-:W1:Y:S03]  /*5070*/  SHFL.BFLY PT, R15, R100, 0x1, 0x1f ;  /* 0x0c201f00640f7f89 */ /* 0x000e6600000e0000 */
[C---:B------:R-:W-:Y:S08]  /*5080*/  HMMA.16816.F32.BF16 R112, R84.reuse, R60, R112 ;  /* 0x0000003c5470723c */ /* 0x040ff00000041870 */
[C---:B------:R-:W-:Y:S08]  /*5090*/  HMMA.16816.F32.BF16 R116, R84.reuse, R68, R116 ;  /* 0x000000445474723c */ /* 0x040ff00000041874 */
[C---:B------:R-:W-:Y:S08]  /*50a0*/  HMMA.16816.F32.BF16 R96, R84.reuse, R56, R96 ;  /* 0x000000385460723c */ /* 0x040ff00000041860 */
[C---:B------:R-:W-:Y:S08]  /*50b0*/  HMMA.16816.F32.BF16 R20, R84.reuse, R52, R92 ;  /* 0x000000345414723c */ /* 0x040ff0000004185c */
[C---:B------:R-:W-:Y:S08]  /*50c0*/  HMMA.16816.F32.BF16 R76, R84.reuse, R72, R64 ;  /* 0x00000048544c723c */ /* 0x040ff00000041840 */
[----:B------:R-:W-:Y:S01]  /*50d0*/  HMMA.16816.F32.BF16 R136, R84, R48, R136 ;  /* 0x000000305488723c */ /* 0x000fe20000041888 */
[----:B------:R-:W-:-:S04]  /*50e0*/  IADD3 R3, R3, 0x80, RZ ;  /* 0x0000008003037810 */ /* 0x000fc80007ffe0ff */
[----:B------:R-:W-:Y:S02]  /*50f0*/  ISETP.GE.AND P0, PT, R3, c[0x0][0x1d0], PT ;  /* 0x0000740003007a0c */ /* 0x000fe40003f06270 */
[----:B------:R-:W-:Y:S02]  /*5100*/  F2FP.BF16.PACK_AB R16, R16, R44 ;  /* 0x0000002c1010723e */ /* 0x000fe400000010ff */
[----:B------:R-:W-:Y:S02]  /*5110*/  F2FP.BF16.PACK_AB R17, R91, R46 ;  /* 0x0000002e5b11723e */ /* 0x000fe400000010ff */
[----:B------:R-:W-:Y:S02]  /*5120*/  F2FP.BF16.PACK_AB R18, R102, R45 ;  /* 0x0000002d6612723e */ /* 0x000fe400000010ff */
[----:B------:R-:W-:Y:S01]  /*5130*/  F2FP.BF16.PACK_AB R19, R90, R47 ;  /* 0x0000002f5a13723e */ /* 0x000fe200000010ff */
[----:B0-----:R-:W-:Y:S02]  /*5140*/  FADD R89, R89, R24 ;  /* 0x0000001859597221 */ /* 0x001fe40000000000 */
[----:B-1----:R-:W-:-:S04]  /*5150*/  FADD R15, R100, R15 ;  /* 0x0000000f640f7221 */ /* 0x002fc80000000000 */
[----:B------:R-:W-:Y:S01]  /*5160*/  HMMA.16816.F32.BF16 R64, R16, R82, R144 ;  /* 0x000000521040723c */ /* 0x000fe20000041890 */
[----:B------:R-:W-:Y:S01]  /*5170*/  FFMA R4, R14, R4, R89 ;  /* 0x000000040e047223 */ /* 0x000fe20000000059 */
[----:B------:R-:W-:Y:S01]  /*5180*/  MOV R14, R7 ;  /* 0x00000007000e7202 */ /* 0x000fe20000000f00 */
[----:B------:R-:W-:-:S05]  /*5190*/  FFMA R13, R12, R13, R15 ;  /* 0x0000000d0c0d7223 */ /* 0x000fca000000000f */
[----:B------:R-:W-:Y:S01]  /*51a0*/  HMMA.16816.F32.BF16 R60, R16, R62, R112 ;  /* 0x0000003e103c723c */ /* 0x000fe20000041870 */
[----:B------:R-:W-:-:S07]  /*51b0*/  MOV R12, R9 ;  /* 0x00000009000c7202 */ /* 0x000fce0000000f00 */
[C---:B------:R-:W-:Y:S08]  /*51c0*/  HMMA.16816.F32.BF16 R92, R16.reuse, R70, R116 ;  /* 0x00000046105c723c */ /* 0x040ff00000041874 */
[C---:B------:R-:W-:Y:S08]  /*51d0*/  HMMA.16816.F32.BF16 R56, R16.reuse, R58, R96 ;  /* 0x0000003a1038723c */ /* 0x040ff00000041860 */
[C---:B------:R-:W-:Y:S08]  /*51e0*/  HMMA.16816.F32.BF16 R52, R16.reuse, R54, R20 ;  /* 0x000000361034723c */ /* 0x040ff00000041814 */
[C---:B------:R-:W-:Y:S08]  /*51f0*/  HMMA.16816.F32.BF16 R72, R16.reuse, R74, R76 ;  /* 0x0000004a1048723c */ /* 0x040ff0000004184c */
[C---:B------:R-:W-:Y:S08]  /*5200*/  HMMA.16816.F32.BF16 R136, R16.reuse, R50, R136 ;  /* 0x000000321088723c */ /* 0x040ff00000041888 */
[----:B------:R-:W-:Y:S07]  /*5210*/  HMMA.16816.F32.BF16 R156, R16, R26, R156 ;  /* 0x0000001a109c723c */ /* 0x000fee000004189c */
[----:B------:R-:W-:-:S04]  /*5220*/  IMAD.MOV.U32 R17, RZ, RZ, 0x80 ;  /* 0x00000080ff117424 */ /* 0x000fc800078e00ff */
[C---:B------:R-:W-:Y:S02]  /*5230*/  IMAD R2, R17.reuse, c[0x0][0x1b4], R2 ;  /* 0x00006d0011027a24 */ /* 0x040fe400078e0202 */
[----:B------:R-:W-:Y:S01]  /*5240*/  IMAD R8, R17, c[0x0][0x1a4], R8 ;  /* 0x0000690011087a24 */ /* 0x000fe200078e0208 */
[----:B------:R-:W-:Y:S01]  /*5250*/  @P0 CALL.REL.NOINC `(.L_x_0) ;  /* 0x0000001000000944 */ /* 0x000fe20003c00000 */
[----:B------:R-:W-:Y:S05]  /*5260*/  BRA `(.L_x_1) ;  /* 0xffffc75000007947 */ /* 0x000fea000383ffff */
.L_x_0:
[----:B-1----:R-:W0:Y:S01]  /*5270*/  S2R R0, SR_TID.X ;  /* 0x0000000000007919 */ /* 0x002e220000002100 */
[----:B------:R-:W-:Y:S02]  /*5280*/  MOV R29, R4 ;  /* 0x00000004001d7202 */ /* 0x000fe40000000f00 */
[----:B------:R-:W-:Y:S01]  /*5290*/  MOV R21, R13 ;  /* 0x0000000d00157202 */ /* 0x000fe20000000f00 */
[----:B------:R-:W1:Y:S01]  /*52a0*/  S2R R2, SR_TID.X ;  /* 0x0000000000027919 */ /* 0x000e620000002100 */
[----:B------:R-:W-:Y:S02]  /*52b0*/  FSETP.GEU.AND P2, PT, R29, 1.175494350822287508e-38, PT ;  /* 0x008000001d00780b */ /* 0x000fe40003f4e000 */
[C---:B------:R-:W-:Y:S01]  /*52c0*/  FSETP.GEU.AND P3, PT, R21.reuse, 1.175494350822287508e-38, PT ;  /* 0x008000001500780b */ /* 0x040fe20003f6e000 */
[----:B------:R-:W2:Y:S01]  /*52d0*/  S2R R79, SR_TID.X ;  /* 0x00000000004f7919 */ /* 0x000ea20000002100 */
[----:B------:R-:W-:-:S02]  /*52e0*/  FSETP.GT.AND P1, PT, |R21|, 8.50705917302346158658e+37, PT ;  /* 0x7e8000001500780b */ /* 0x000fc40003f24200 */
[----:B------:R-:W-:Y:S01]  /*52f0*/  MOV R27, R52 ;  /* 0x00000034001b7202 */ /* 0x000fe20000000f00 */
[----:B------:R-:W3:Y:S01]  /*5300*/  S2R R78, SR_CTAID.Y ;  /* 0x00000000004e7919 */ /* 0x000ee20000002600 */
[----:B------:R-:W-:-:S03]  /*5310*/  MOV R49, 0x3dc6b27f ;  /* 0x3dc6b27f00317802 */ /* 0x000fc60000000f00 */
[----:B------:R-:W4:Y:S04]  /*5320*/  S2R R76, SR_CTAID.X ;  /* 0x00000000004c7919 */ /* 0x000f280000002500 */
[----:B------:R-:W5:Y:S02]  /*5330*/  S2R R39, SR_TID.X ;  /* 0x0000000000277919 */ /* 0x000f640000002100 */
[----:B------:R-:W-:Y:S01]  /*5340*/  @P1 FMUL R159, R159, 0.25 ;  /* 0x3e8000009f9f1820 */ /* 0x000fe20000400000 */
[----:B0-----:R-:W-:Y:S01]  /*5350*/  LOP3.LUT R0, R0, 0xc0, RZ, 0xc0, !PT ;  /* 0x000000c000007812 */ /* 0x001fe200078ec0ff */
[----:B------:R-:W-:Y:S01]  /*5360*/  @P1 FMUL R158, R158, 0.25 ;  /* 0x3e8000009e9e1820 */ /* 0x000fe20000400000 */
[----:B------:R-:W-:Y:S01]  /*5370*/  BAR.SYNC.DEFER_BLOCKING 0x0 ;  /* 0x0000000000007b1d */ /* 0x000fe20000010000 */
[----:B------:R-:W-:Y:S01]  /*5380*/  @P1 FMUL R139, R139, 0.25 ;  /* 0x3e8000008b8b1820 */ /* 0x000fe20000400000 */
[----:B------:R-:W-:Y:S01]  /*5390*/  ISETP.NE.U32.AND P0, PT, R0, RZ, PT ;  /* 0x000000ff0000720c */ /* 0x000fe20003f05070 */
[----:B------:R-:W-:Y:S01]  /*53a0*/  @P1 FMUL R138, R138, 0.25 ;  /* 0x3e8000008a8a1820 */ /* 0x000fe20000400000 */
[C---:B-1----:R-:W-:Y:S01]  /*53b0*/  LOP3.LUT R0, R2.reuse, 0x7f, RZ, 0xc0, !PT ;  /* 0x0000007f02007812 */ /* 0x042fe200078ec0ff */
[----:B------:R-:W-:Y:S01]  /*53c0*/  @P1 FMUL R75, R75, 0.25 ;  /* 0x3e8000004b4b1820 */ /* 0x000fe20000400000 */
[----:B------:R-:W-:Y:S01]  /*53d0*/  LOP3.LUT R2, R2, 0x80, RZ, 0xc0, !PT ;  /* 0x0000008002027812 */ /* 0x000fe200078ec0ff */
[----:B------:R-:W-:Y:S01]  /*53e0*/  @P1 FMUL R74, R74, 0.25 ;  /* 0x3e8000004a4a1820 */ /* 0x000fe20000400000 */
[----:B------:R-:W-:Y:S01]  /*53f0*/  SHF.L.U32 R0, R0, 0x4, RZ ;  /* 0x0000000400007819 */ /* 0x000fe200000006ff */
[----:B------:R-:W-:Y:S01]  /*5400*/  @P1 FMUL R55, R55, 0.25 ;  /* 0x3e80000037371820 */ /* 0x000fe20000400000 */
[----:B------:R-:W-:Y:S01]  /*5410*/  SHF.R.U32.HI R3, RZ, 0x2, R2 ;  /* 0x00000002ff037819 */ /* 0x000fe20000011602 */
[----:B------:R-:W-:Y:S01]  /*5420*/  FMUL R2, R21, 8388608 ;  /* 0x4b00000015027820 */ /* 0x000fe20000400000 */
[----:B--2---:R-:W-:Y:S01]  /*5430*/  SHF.L.U32 R5, R79, 0x8, RZ ;  /* 0x000000084f057819 */ /* 0x004fe200000006ff */
[----:B---3--:R-:W-:Y:S01]  /*5440*/  IMAD R4, R78, c[0x0][0x1c0], RZ ;  /* 0x000070004e047a24 */ /* 0x008fe200078e02ff */
[----:B------:R-:W-:Y:S01]  /*5450*/  LOP3.LUT R17, R0, R3, RZ, 0x3c, !PT ;  /* 0x0000000300117212 */ /* 0x000fe200078e3cff */
[----:B------:R-:W-:Y:S01]  /*5460*/  FMUL R0, R29, 8388608 ;  /* 0x4b0000001d007820 */ /* 0x000fe20000400000 */
[----:B------:R-:W-:Y:S01]  /*5470*/  FSEL R71, R2, R21, !P3 ;  /* 0x0000001502477208 */ /* 0x000fe20005800000 */
[----:B------:R-:W-:Y:S01]  /*5480*/  @P1 FMUL R54, R54, 0.25 ;  /* 0x3e80000036361820 */ /* 0x000fe20000400000 */
[----:B------:R-:W-:Y:S01]  /*5490*/  LOP3.LUT R77, R79, 0x3f, RZ, 0xc0, !PT ;  /* 0x0000003f4f4d7812 */ /* 0x000fe200078ec0ff */
[----:B------:R-:W-:Y:S01]  /*54a0*/  @P1 FMUL R59, R59, 0.25 ;  /* 0x3e8000003b3b1820 */ /* 0x000fe20000400000 */
[----:B------:R-:W-:Y:S01]  /*54b0*/  FSEL R69, R0, R29, !P2 ;  /* 0x0000001d00457208 */ /* 0x000fe20005000000 */
[----:B------:R-:W-:Y:S01]  /*54c0*/  @P1 FMUL R58, R58, 0.25 ;  /* 0x3e8000003a3a1820 */ /* 0x000fe20000400000 */
[----:B------:R-:W-:Y:S01]  /*54d0*/  SHF.L.U32 R6, R79, 0x3, RZ ;  /* 0x000000034f067819 */ /* 0x000fe200000006ff */
[----:B------:R-:W-:Y:S01]  /*54e0*/  @P1 FMUL R95, R95, 0.25 ;  /* 0x3e8000005f5f1820 */ /* 0x000fe20000400000 */
[----:B------:R-:W-:Y:S01]  /*54f0*/  IADD3 R0, R69, -0x3f3504f3, RZ ;  /* 0xc0cafb0d45007810 */ /* 0x000fe20007ffe0ff */
[----:B------:R-:W-:Y:S01]  /*5500*/  @P1 FMUL R94, R94, 0.25 ;  /* 0x3e8000005e5e1820 */ /* 0x000fe20000400000 */
[----:B------:R-:W-:Y:S01]  /*5510*/  SHF.L.U32 R13, R79, 0x5, RZ ;  /* 0x000000054f0d7819 */ /* 0x000fe200000006ff */
[----:B------:R-:W-:Y:S01]  /*5520*/  @P1 FMUL R63, R63, 0.25 ;  /* 0x3e8000003f3f1820 */ /* 0x000fe20000400000 */
[----:B------:R-:W-:Y:S01]  /*5530*/  LOP3.LUT R2, R0, 0xff800000, RZ, 0xc0, !PT ;  /* 0xff80000000027812 */ /* 0x000fe200078ec0ff */
[----:B------:R-:W-:Y:S01]  /*5540*/  @P1 FMUL R62, R62, 0.25 ;  /* 0x3e8000003e3e1820 */ /* 0x000fe20000400000 */
[----:B------:R-:W-:Y:S01]  /*5550*/  IADD3 R0, R71, -0x3f3504f3, RZ ;  /* 0xc0cafb0d47007810 */ /* 0x000fe20007ffe0ff */
[----:B------:R-:W-:Y:S01]  /*5560*/  @P1 FMUL R67, R67, 0.25 ;  /* 0x3e80000043431820 */ /* 0x000fe20000400000 */
[----:B------:R-:W-:Y:S01]  /*5570*/  LOP3.LUT R8, R5, 0x1800, RZ, 0xc0, !PT ;  /* 0x0000180005087812 */ /* 0x000fe200078ec0ff */
[----:B------:R0:W1:Y:S01]  /*5580*/  I2F R3, R2 ;  /* 0x0000000200037306 */ /* 0x0000620000201400 */
[----:B----4-:R-:W-:Y:S01]  /*5590*/  LEA R76, R76, R77, 0x6 ;  /* 0x0000004d4c4c7211 */ /* 0x010fe200078e30ff */
[----:B------:R-:W-:Y:S01]  /*55a0*/  @P1 FMUL R66, R66, 0.25 ;  /* 0x3e80000042421820 */ /* 0x000fe20000400000 */
[----:B------:R-:W-:-:S02]  /*55b0*/  LOP3.LUT R12, R6, 0x300, RZ, 0xc0, !PT ;  /* 0x00000300060c7812 */ /* 0x000fc400078ec0ff */
[----:B------:R-:W-:Y:S01]  /*55c0*/  LOP3.LUT R14, R6, 0x38, RZ, 0xc0, !PT ;  /* 0x00000038060e7812 */ /* 0x000fe200078ec0ff */
[----:B------:R-:W-:Y:S01]  /*55d0*/  IMAD R10, R76, c[0x0][0x1c4], RZ ;  /* 0x000071004c0a7a24 */ /* 0x000fe200078e02ff */
[----:B------:R-:W-:Y:S02]  /*55e0*/  LOP3.LUT R6, R0, 0xff800000, RZ, 0xc0, !PT ;  /* 0xff80000000067812 */ /* 0x000fe400078ec0ff */
[----:B------:R-:W-:Y:S01]  /*55f0*/  LOP3.LUT R13, R8, 0x60, R13, 0xf8, !PT ;  /* 0x00000060080d7812 */ /* 0x000fe200078ef80d */
[C---:B------:R-:W-:Y:S01]  /*5600*/  IMAD.HI R8, R4.reuse, 0x2, RZ ;  /* 0x0000000204087827 */ /* 0x040fe200078e02ff */
[----:B------:R-:W-:Y:S01]  /*5610*/  SHF.R.U32.HI R11, RZ, 0x1, R79 ;  /* 0x00000001ff0b7819 */ /* 0x000fe2000001164f */
[----:B------:R2:W3:Y:S01]  /*5620*/  I2F R5, R6 ;  /* 0x0000000600057306 */ /* 0x0004e20000201400 */
[----:B------:R-:W-:Y:S02]  /*5630*/  SHF.L.U32 R0, R4, 0x1, RZ ;  /* 0x0000000104007819 */ /* 0x000fe400000006ff */
[----:B------:R-:W-:-:S02]  /*5640*/  FSEL R4, RZ, -23, P3 ;  /* 0xc1b80000ff047808 */ /* 0x000fc40001800000 */
[C---:B------:R-:W-:Y:S01]  /*5650*/  FSETP.GEU.AND P3, PT, |R21|.reuse, 1.175494350822287508e-38, PT ;  /* 0x008000001500780b */ /* 0x040fe20003f6e200 */
[----:B------:R-:W-:Y:S01]  /*5660*/  @P1 FMUL R21, R21, 0.25 ;  /* 0x3e80000015151820 */ /* 0x000fe20000400000 */
[----:B------:R-:W-:Y:S01]  /*5670*/  LOP3.LUT R16, R11, 0x4, RZ, 0xc0, !PT ;  /* 0x000000040b107812 */ /* 0x000fe200078ec0ff */
[C---:B------:R-:W-:Y:S01]  /*5680*/  IMAD.SHL.U32 R11, R10.reuse, 0x2, RZ ;  /* 0x000000020a0b7824 */ /* 0x040fe200078e00ff */
[----:B------:R-:W-:Y:S02]  /*5690*/  SHF.L.U32 R15, R79, 0x2, RZ ;  /* 0x000000024f0f7819 */ /* 0x000fe400000006ff */
[----:B0-----:R-:W-:Y:S02]  /*56a0*/  IADD3 R2, R69, -R2, RZ ;  /* 0x8000000245027210 */ /* 0x001fe40007ffe0ff */
[----:B------:R-:W-:Y:S01]  /*56b0*/  IADD3 R68, P4, P5, R11, c[0x0][0x178], R0 ;  /* 0x00005e000b447a10 */ /* 0x000fe20007d9e000 */
[----:B------:R-:W-:Y:S01]  /*56c0*/  IMAD.HI R11, R10, 0x2, RZ ;  /* 0x000000020a0b7827 */ /* 0x000fe200078e02ff */
[----:B------:R-:W-:-:S02]  /*56d0*/  FSEL R0, RZ, -23, P2 ;  /* 0xc1b80000ff007808 */ /* 0x000fc40001000000 */
[----:B------:R-:W-:Y:S01]  /*56e0*/  FSETP.GT.AND P2, PT, |R29|, 8.50705917302346158658e+37, PT ;  /* 0x7e8000001d00780b */ /* 0x000fe20003f44200 */
[----:B------:R-:W-:Y:S01]  /*56f0*/  @!P3 FMUL R21, R21, 16777216 ;  /* 0x4b8000001515b820 */ /* 0x000fe20000400000 */
[----:B------:R-:W-:Y:S01]  /*5700*/  IADD3.X R70, R11, c[0x0][0x17c], R8, P4, P5 ;  /* 0x00005f000b467a10 */ /* 0x000fe200027ea408 */
[----:B-1----:R-:W-:Y:S01]  /*5710*/  FFMA.FTZ R0, R3, 1.1920928955078125e-07, R0 ;  /* 0x3400000003007823 */ /* 0x002fe20000010000 */
[----:B------:R-:W-:Y:S01]  /*5720*/  FSETP.GEU.AND P4, PT, |R29|, 1.175494350822287508e-38, PT ;  /* 0x008000001d00780b */ /* 0x000fe20003f8e200 */
[----:B------:R-:W0:Y:S01]  /*5730*/  MUFU.RCP R3, R21 ;  /* 0x0000001500037308 */ /* 0x000e220000001000 */
[----:B------:R-:W-:Y:S01]  /*5740*/  LOP3.LUT R19, R15, 0xc0, RZ, 0xc0, !PT ;  /* 0x000000c00f137812 */ /* 0x000fe200078ec0ff */
[----:B------:R-:W-:Y:S01]  /*5750*/  @!P3 FMUL R159, R159, 16777216 ;  /* 0x4b8000009f9fb820 */ /* 0x000fe20000400000 */
[----:B------:R-:W-:Y:S01]  /*5760*/  LOP3.LUT R12, R12, 0x70, R15, 0xf8, !PT ;  /* 0x000000700c0c7812 */ /* 0x000fe200078ef80f */
[----:B------:R-:W-:Y:S01]  /*5770*/  @!P3 FMUL R158, R158, 16777216 ;  /* 0x4b8000009e9eb820 */ /* 0x000fe20000400000 */
[----:B------:R-:W-:Y:S01]  /*5780*/  IADD3 R52, R16, R14, R19 ;  /* 0x0000000e10347210 */ /* 0x000fe20007ffe013 */
[----:B------:R-:W-:Y:S01]  /*5790*/  @!P3 FMUL R139, R139, 16777216 ;  /* 0x4b8000008b8bb820 */ /* 0x000fe20000400000 */
[----:B------:R-:W-:Y:S01]  /*57a0*/  SHF.L.U32 R14, R79, 0xa, RZ ;  /* 0x0000000a4f0e7819 */ /* 0x000fe200000006ff */
[----:B------:R-:W-:Y:S01]  /*57b0*/  @P2 FMUL R29, R29, 0.25 ;  /* 0x3e8000001d1d2820 */ /* 0x000fe20000400000 */
[----:B-----5:R-:W-:Y:S01]  /*57c0*/  SHF.R.U32.HI R42, RZ, 0x6, R39 ;  /* 0x00000006ff2a7819 */ /* 0x020fe20000011627 */
[----:B------:R-:W-:Y:S01]  /*57d0*/  @!P3 FMUL R138, R138, 16777216 ;  /* 0x4b8000008a8ab820 */ /* 0x000fe20000400000 */
[----:B------:R-:W-:Y:S01]  /*57e0*/  LOP3.LUT R41, R17, 0x1800, R14, 0xf8, !PT ;  /* 0x0000180011297812 */ /* 0x000fe200078ef80e */
[----:B------:R-:W-:Y:S01]  /*57f0*/  @!P4 FMUL R29, R29, 16777216 ;  /* 0x4b8000001d1dc820 */ /* 0x000fe20000400000 */
[----:B------:R-:W-:Y:S01]  /*5800*/  LOP3.LUT R40, R13, R12, RZ, 0x3c, !PT ;  /* 0x0000000c0d287212 */ /* 0x000fe200078e3cff */
[----:B------:R-:W-:Y:S01]  /*5810*/  @!P3 FMUL R75, R75, 16777216 ;  /* 0x4b8000004b4bb820 */ /* 0x000fe20000400000 */
[----:B------:R-:W-:Y:S01]  /*5820*/  SGXT.U32 R42, R42, 0x2 ;  /* 0x000000022a2a781a */ /* 0x000fe20000000000 */
[----:B------:R-:W-:Y:S01]  /*5830*/  @!P3 FMUL R74, R74, 16777216 ;  /* 0x4b8000004a4ab820 */ /* 0x000fe20000400000 */
[----:B------:R1:W4:Y:S01]  /*5840*/  MUFU.RCP R10, R29 ;  /* 0x0000001d000a7308 */ /* 0x0003220000001000 */
[----:B------:R-:W-:Y:S01]  /*5850*/  @!P3 FMUL R55, R55, 16777216 ;  /* 0x4b8000003737b820 */ /* 0x000fe20000400000 */
[C---:B--2---:R-:W-:Y:S01]  /*5860*/  IADD3 R6, R71.reuse, -R6, RZ ;  /* 0x8000000647067210 */ /* 0x044fe20007ffe0ff */
[----:B------:R-:W-:Y:S01]  /*5870*/  @!P3 FMUL R54, R54, 16777216 ;  /* 0x4b8000003636b820 */ /* 0x000fe20000400000 */
[----:B------:R-:W-:Y:S01]  /*5880*/  ISETP.GE.U32.AND P1, PT, R71, 0x7f800000, PT ;  /* 0x7f8000004700780c */ /* 0x000fe20003f26070 */
[----:B------:R-:W-:-:S02]  /*5890*/  @!P3 FMUL R59, R59, 16777216 ;  /* 0x4b8000003b3bb820 */ /* 0x000fc40000400000 */
[----:B------:R-:W-:Y:S02]  /*58a0*/  @!P3 FMUL R58, R58, 16777216 ;  /* 0x4b8000003a3ab820 */ /* 0x000fe40000400000 */
[----:B------:R-:W-:Y:S02]  /*58b0*/  @!P3 FMUL R95, R95, 16777216 ;  /* 0x4b8000005f5fb820 */ /* 0x000fe40000400000 */
[----:B------:R-:W-:Y:S02]  /*58c0*/  @!P3 FMUL R94, R94, 16777216 ;  /* 0x4b8000005e5eb820 */ /* 0x000fe40000400000 */
[----:B------:R-:W-:Y:S02]  /*58d0*/  @!P3 FMUL R63, R63, 16777216 ;  /* 0x4b8000003f3fb820 */ /* 0x000fe40000400000 */
[----:B------:R-:W-:Y:S02]  /*58e0*/  @!P3 FMUL R62, R62, 16777216 ;  /* 0x4b8000003e3eb820 */ /* 0x000fe40000400000 */
[----:B------:R-:W-:-:S02]  /*58f0*/  @!P3 FMUL R67, R67, 16777216 ;  /* 0x4b8000004343b820 */ /* 0x000fc40000400000 */
[----:B------:R-:W-:Y:S02]  /*5900*/  @!P3 FMUL R66, R66, 16777216 ;  /* 0x4b8000004242b820 */ /* 0x000fe40000400000 */
[----:B------:R-:W-:Y:S02]  /*5910*/  FADD R2, R2, -1 ;  /* 0xbf80000002027421 */ /* 0x000fe40000000000 */
[----:B---3--:R-:W-:Y:S02]  /*5920*/  FFMA.FTZ R8, R5, 1.1920928955078125e-07, R4 ;  /* 0x3400000005087823 */ /* 0x008fe40000010004 */
[C---:B0-----:R-:W-:Y:S02]  /*5930*/  FMUL R4, R3.reuse, R159 ;  /* 0x0000009f03047220 */ /* 0x041fe40000400000 */
[C---:B------:R-:W-:Y:S02]  /*5940*/  FMUL R5, R3.reuse, R158 ;  /* 0x0000009e03057220 */ /* 0x040fe40000400000 */
[----:B------:R-:W-:-:S02]  /*5950*/  FMUL R17, R3, R139 ;  /* 0x0000008b03117220 */ /* 0x000fc40000400000 */
[C---:B------:R-:W-:Y:S02]  /*5960*/  FMUL R16, R3.reuse, R138 ;  /* 0x0000008a03107220 */ /* 0x040fe40000400000 */
[C---:B------:R-:W-:Y:S01]  /*5970*/  FMUL R19, R3.reuse, R75 ;  /* 0x0000004b03137220 */ /* 0x040fe20000400000 */
[----:B------:R-:W-:Y:S01]  /*5980*/  F2FP.BF16.PACK_AB R47, R4, R17 ;  /* 0x00000011042f723e */ /* 0x000fe200000010ff */
[----:B------:R-:W-:Y:S01]  /*5990*/  FMUL R20, R3, R74 ;  /* 0x0000004a03147220 */ /* 0x000fe20000400000 */
[----:B------:R-:W-:Y:S01]  /*59a0*/  F2FP.BF16.PACK_AB R39, R5, R16 ;  /* 0x000000100527723e */ /* 0x000fe200000010ff */
[C---:B------:R-:W-:Y:S02]  /*59b0*/  FMUL R22, R3.reuse, R55 ;  /* 0x0000003703167220 */ /* 0x040fe40000400000 */
[C---:B------:R-:W-:Y:S01]  /*59c0*/  FMUL R23, R3.reuse, R54 ;  /* 0x0000003603177220 */ /* 0x040fe20000400000 */
[----:B------:R-:W-:Y:S01]  /*59d0*/  MOV R54, c[0x0][0x1c8] ;  /* 0x0000720000367a02 */ /* 0x000fe20000000f00 */
[----:B------:R-:W-:Y:S01]  /*59e0*/  FMUL R25, R3, R59 ;  /* 0x0000003b03197220 */ /* 0x000fe20000400000 */
[----:B------:R-:W-:Y:S01]  /*59f0*/  F2FP.BF16.PACK_AB R46, R19, R22 ;  /* 0x00000016132e723e */ /* 0x000fe200000010ff */
[C---:B------:R-:W-:Y:S01]  /*5a00*/  FMUL R26, R3.reuse, R58 ;  /* 0x0000003a031a7220 */ /* 0x040fe20000400000 */
[----:B------:R-:W-:Y:S01]  /*5a10*/  F2FP.BF16.PACK_AB R38, R20, R23 ;  /* 0x000000171426723e */ /* 0x000fe200000010ff */
[----:B------:R-:W-:-:S02]  /*5a20*/  FMUL R28, R3, R95 ;  /* 0x0000005f031c7220 */ /* 0x000fc40000400000 */
[C---:B-1----:R-:W-:Y:S02]  /*5a30*/  FMUL R29, R3.reuse, R94 ;  /* 0x0000005e031d7220 */ /* 0x042fe40000400000 */
[----:B------:R-:W-:Y:S01]  /*5a40*/  FMUL R30, R3, R63 ;  /* 0x0000003f031e7220 */ /* 0x000fe20000400000 */
[----:B------:R-:W-:Y:S01]  /*5a50*/  F2FP.BF16.PACK_AB R45, R25, R28 ;  /* 0x0000001c192d723e */ /* 0x000fe200000010ff */
[C---:B------:R-:W-:Y:S01]  /*5a60*/  FMUL R31, R3.reuse, R62 ;  /* 0x0000003e031f7220 */ /* 0x040fe20000400000 */
[----:B------:R-:W-:Y:S01]  /*5a70*/  F2FP.BF16.PACK_AB R37, R26, R29 ;  /* 0x0000001d1a25723e */ /* 0x000fe200000010ff */
[C---:B------:R-:W-:Y:S02]  /*5a80*/  FMUL R33, R3.reuse, R67 ;  /* 0x0000004303217220 */ /* 0x040fe40000400000 */
[----:B------:R-:W-:Y:S02]  /*5a90*/  FMUL R34, R3, R66 ;  /* 0x0000004203227220 */ /* 0x000fe40000400000 */
[----:B------:R-:W-:Y:S01]  /*5aa0*/  FFMA.FTZ R3, R2, R49, -0.16845393180847167969 ;  /* 0xbe2c7f3002037423 */ /* 0x000fe20000010031 */
[----:B------:R-:W-:Y:S01]  /*5ab0*/  F2FP.BF16.PACK_AB R44, R30, R33 ;  /* 0x000000211e2c723e */ /* 0x000fe200000010ff */
[----:B------:R-:W-:Y:S01]  /*5ac0*/  @P2 FMUL R156, R156, 0.25 ;  /* 0x3e8000009c9c2820 */ /* 0x000fe20000400000 */
[----:B------:R-:W-:Y:S01]  /*5ad0*/  F2FP.BF16.PACK_AB R36, R31, R34 ;  /* 0x000000221f24723e */ /* 0x000fe200000010ff */
[----:B------:R-:W-:-:S02]  /*5ae0*/  FFMA.FTZ R3, R2, R3, 0.1716887056827545166 ;  /* 0x3e2fcf2a02037423 */ /* 0x000fc40000010003 */
[----:B------:R-:W-:Y:S01]  /*5af0*/  @P2 FMUL R136, R136, 0.25 ;  /* 0x3e80000088882820 */ /* 0x000fe20000400000 */
[----:B------:R-:W-:Y:S01]  /*5b00*/  STS.128 [R40+0x480], R44 ;  /* 0x0004802c28007388 */ /* 0x000fe20000000c00 */
[----:B------:R-:W-:Y:S02]  /*5b10*/  FFMA.FTZ R3, R2, R3, -0.17900948226451873779 ;  /* 0xbe374e4302037423 */ /* 0x000fe40000010003 */
[----:B------:R-:W-:Y:S01]  /*5b20*/  @P2 FMUL R72, R72, 0.25 ;  /* 0x3e80000048482820 */ /* 0x000fe20000400000 */
[----:B------:R-:W-:Y:S01]  /*5b30*/  STS.128 [R40+0x80], R36 ;  /* 0x0000802428007388 */ /* 0x000fe20000000c00 */
[C---:B------:R-:W-:Y:S02]  /*5b40*/  FFMA.FTZ R3, R2.reuse, R3, 0.20512372255325317383 ;  /* 0x3e520bf402037423 */ /* 0x040fe40000010003 */
[----:B------:R-:W-:Y:S02]  /*5b50*/  @P2 FMUL R27, R27, 0.25 ;  /* 0x3e8000001b1b2820 */ /* 0x000fe40000400000 */
[----:B------:R-:W-:-:S02]  /*5b60*/  FFMA.FTZ R3, R2, R3, -0.24046532809734344482 ;  /* 0xbe763c8b02037423 */ /* 0x000fc40000010003 */
[----:B------:R-:W-:Y:S02]  /*5b70*/  @P2 FMUL R56, R56, 0.25 ;  /* 0x3e80000038382820 */ /* 0x000fe40000400000 */
[----:B------:R-:W-:Y:S02]  /*5b80*/  @P2 FMUL R92, R92, 0.25 ;  /* 0x3e8000005c5c2820 */ /* 0x000fe40000400000 */
[----:B------:R-:W-:Y:S02]  /*5b90*/  @P2 FMUL R60, R60, 0.25 ;  /* 0x3e8000003c3c2820 */ /* 0x000fe40000400000 */
[----:B------:R-:W-:Y:S02]  /*5ba0*/  @P2 FMUL R64, R64, 0.25 ;  /* 0x3e80000040402820 */ /* 0x000fe40000400000 */
[----:B------:R-:W-:Y:S02]  /*5bb0*/  FFMA.FTZ R3, R2, R3, 0.28857114911079406738 ;  /* 0x3e93bf9902037423 */ /* 0x000fe40000010003 */
        /* <DEDUP_REMOVED lines=8> */
[----:B------:R-:W-:Y:S02]  /*5c40*/  @P2 FMUL R61, R61, 0.25 ;  /* 0x3e8000003d3d2820 */ /* 0x000fe40000400000 */
[----:B------:R-:W-:Y:S02]  /*5c50*/  @P2 FMUL R65, R65, 0.25 ;  /* 0x3e80000041412820 */ /* 0x000fe40000400000 */
[----:B------:R-:W-:Y:S02]  /*5c60*/  @P2 FMUL R157, R157, 0.25 ;  /* 0x3e8000009d9d2820 */ /* 0x000fe40000400000 */
[----:B------:R-:W-:Y:S02]  /*5c70*/  @P2 FMUL R137, R137, 0.25 ;  /* 0x3e80000089892820 */ /* 0x000fe40000400000 */
[----:B------:R-:W-:-:S02]  /*5c80*/  FFMA.FTZ R3, R2, R3, -0.36067417263984680176 ;  /* 0xbeb8aa4902037423 */ /* 0x000fc40000010003 */
[----:B------:R-:W-:Y:S02]  /*5c90*/  @P2 FMUL R73, R73, 0.25 ;  /* 0x3e80000049492820 */ /* 0x000fe40000400000 */
[----:B------:R-:W-:Y:S02]  /*5ca0*/  @P2 FMUL R53, R53, 0.25 ;  /* 0x3e80000035352820 */ /* 0x000fe40000400000 */
[----:B------:R-:W-:Y:S02]  /*5cb0*/  @P2 FMUL R57, R57, 0.25 ;  /* 0x3e80000039392820 */ /* 0x000fe40000400000 */
[C---:B----4-:R-:W-:Y:S02]  /*5cc0*/  FMUL R15, R10.reuse, R156 ;  /* 0x0000009c0a0f7220 */ /* 0x050fe40000400000 */
[C---:B------:R-:W-:Y:S02]  /*5cd0*/  FMUL R14, R10.reuse, R72 ;  /* 0x000000480a0e7220 */ /* 0x040fe40000400000 */
[----:B------:R-:W-:-:S02]  /*5ce0*/  FMUL R11, R10, R27 ;  /* 0x0000001b0a0b7220 */ /* 0x000fc40000400000 */
[----:B------:R-:W-:Y:S02]  /*5cf0*/  FMUL R18, R10, R136 ;  /* 0x000000880a127220 */ /* 0x000fe40000400000 */
[----:B------:R-:W-:Y:S01]  /*5d00*/  @P2 FMUL R93, R93, 0.25 ;  /* 0x3e8000005d5d2820 */ /* 0x000fe20000400000 */
[----:B------:R-:W-:Y:S01]  /*5d10*/  F2FP.BF16.PACK_AB R14, R14, R11 ;  /* 0x0000000b0e0e723e */ /* 0x000fe200000010ff */
[C---:B------:R-:W-:Y:S01]  /*5d20*/  FMUL R13, R10.reuse, R56 ;  /* 0x000000380a0d7220 */ /* 0x040fe20000400000 */
[----:B------:R-:W-:Y:S01]  /*5d30*/  F2FP.BF16.PACK_AB R15, R15, R18 ;  /* 0x000000120f0f723e */ /* 0x000fe200000010ff */
[C---:B------:R-:W-:Y:S01]  /*5d40*/  FMUL R12, R10.reuse, R60 ;  /* 0x0000003c0a0c7220 */ /* 0x040fe20000400000 */
[----:B------:R-:W-:Y:S01]  /*5d50*/  ISETP.GE.U32.AND P2, PT, R69, 0x7f800000, PT ;  /* 0x7f8000004500780c */ /* 0x000fe20003f46070 */
[C---:B------:R-:W-:Y:S02]  /*5d60*/  FMUL R21, R10.reuse, R64 ;  /* 0x000000400a157220 */ /* 0x040fe40000400000 */
[----:B------:R-:W-:-:S02]  /*5d70*/  FMUL R24, R10, R92 ;  /* 0x0000005c0a187220 */ /* 0x000fc40000400000 */
[----:B------:R-:W-:Y:S01]  /*5d80*/  @!P4 FMUL R61, R61, 16777216 ;  /* 0x4b8000003d3dc820 */ /* 0x000fe20000400000 */
[----:B------:R-:W-:Y:S01]  /*5d90*/  F2FP.BF16.PACK_AB R12, R12, R21 ;  /* 0x000000150c0c723e */ /* 0x000fe200000010ff */
[----:B------:R-:W-:Y:S01]  /*5da0*/  @!P4 FMUL R65, R65, 16777216 ;  /* 0x4b8000004141c820 */ /* 0x000fe20000400000 */
[----:B------:R-:W-:Y:S01]  /*5db0*/  F2FP.BF16.PACK_AB R13, R13, R24 ;  /* 0x000000180d0d723e */ /* 0x000fe200000010ff */
[----:B------:R-:W-:Y:S02]  /*5dc0*/  @!P4 FMUL R157, R157, 16777216 ;  /* 0x4b8000009d9dc820 */ /* 0x000fe40000400000 */
[----:B------:R-:W-:Y:S02]  /*5dd0*/  @!P4 FMUL R137, R137, 16777216 ;  /* 0x4b8000008989c820 */ /* 0x000fe40000400000 */
[----:B------:R-:W-:Y:S01]  /*5de0*/  FFMA.FTZ R3, R2, R3, 0.48089820146560668945 ;  /* 0x3ef6384a02037423 */ /* 0x000fe20000010003 */
[----:B------:R0:W-:Y:S01]  /*5df0*/  STS.128 [R40], R12 ;  /* 0x0000000c28007388 */ /* 0x0001e20000000c00 */
[----:B------:R-:W-:-:S02]  /*5e00*/  @!P4 FMUL R73, R73, 16777216 ;  /* 0x4b8000004949c820 */ /* 0x000fc40000400000 */
[----:B------:R-:W-:Y:S02]  /*5e10*/  @!P4 FMUL R53, R53, 16777216 ;  /* 0x4b8000003535c820 */ /* 0x000fe40000400000 */
[----:B------:R-:W-:Y:S02]  /*5e20*/  @!P4 FMUL R57, R57, 16777216 ;  /* 0x4b8000003939c820 */ /* 0x000fe40000400000 */
[----:B------:R-:W-:Y:S02]  /*5e30*/  @!P4 FMUL R93, R93, 16777216 ;  /* 0x4b8000005d5dc820 */ /* 0x000fe40000400000 */
[C---:B------:R-:W-:Y:S02]  /*5e40*/  FMUL R32, R10.reuse, R61 ;  /* 0x0000003d0a207220 */ /* 0x040fe40000400000 */
[C---:B------:R-:W-:Y:S02]  /*5e50*/  FMUL R35, R10.reuse, R65 ;  /* 0x000000410a237220 */ /* 0x040fe40000400000 */
[----:B------:R-:W-:-:S02]  /*5e60*/  FMUL R11, R10, R157 ;  /* 0x0000009d0a0b7220 */ /* 0x000fc40000400000 */
[----:B------:R-:W-:Y:S01]  /*5e70*/  FMUL R18, R10, R137 ;  /* 0x000000890a127220 */ /* 0x000fe20000400000 */
[----:B------:R-:W-:Y:S01]  /*5e80*/  F2FP.BF16.PACK_AB R32, R32, R35 ;  /* 0x000000232020723e */ /* 0x000fe200000010ff */
[----:B------:R-:W-:Y:S02]  /*5e90*/  FFMA.FTZ R3, R2, R3, -0.72134751081466674805 ;  /* 0xbf38aa3b02037423 */ /* 0x000fe40000010003 */
[C---:B------:R-:W-:Y:S01]  /*5ea0*/  FMUL R21, R10.reuse, R73 ;  /* 0x000000490a157220 */ /* 0x040fe20000400000 */
[----:B------:R-:W-:Y:S01]  /*5eb0*/  F2FP.BF16.PACK_AB R35, R11, R18 ;  /* 0x000000120b23723e */ /* 0x000fe200000010ff */
[C---:B------:R-:W-:Y:S01]  /*5ec0*/  FMUL R24, R10.reuse, R53 ;  /* 0x000000350a187220 */ /* 0x040fe20000400000 */
[----:B------:R-:W-:Y:S01]  /*5ed0*/  SHF.L.U32 R53, R79, 0x1, RZ ;  /* 0x000000014f357819 */ /* 0x000fe200000006ff */
[----:B------:R-:W-:Y:S02]  /*5ee0*/  FMUL R27, R10, R57 ;  /* 0x000000390a1b7220 */ /* 0x000fe40000400000 */
[----:B------:R-:W-:Y:S01]  /*5ef0*/  IMAD R5, R42, c[0x0][0x1c8], RZ ;  /* 0x000072002a057a24 */ /* 0x000fe200078e02ff */
[----:B------:R-:W-:Y:S01]  /*5f00*/  F2FP.BF16.PACK_AB R34, R21, R24 ;  /* 0x000000181522723e */ /* 0x000fe200000010ff */
[----:B------:R-:W-:Y:S01]  /*5f10*/  FMUL R10, R10, R93 ;  /* 0x0000005d0a0a7220 */ /* 0x000fe20000400000 */
[----:B------:R-:W-:Y:S01]  /*5f20*/  LOP3.LUT R42, R41, 0x40, RZ, 0x3c, !PT ;  /* 0x00000040292a7812 */ /* 0x000fe200078e3cff */
[----:B------:R-:W-:Y:S01]  /*5f30*/  FMUL R3, R2, R3 ;  /* 0x0000000302037220 */ /* 0x000fe20000400000 */
[----:B------:R-:W-:Y:S01]  /*5f40*/  LEA R11, R54, R5, 0x2 ;  /* 0x00000005360b7211 */ /* 0x000fe200078e10ff */
[----:B------:R-:W-:Y:S01]  /*5f50*/  FADD R6, R6, -1 ;  /* 0xbf80000006067421 */ /* 0x000fe20000000000 */
[----:B------:R-:W-:Y:S01]  /*5f60*/  F2FP.BF16.PACK_AB R33, R27, R10 ;  /* 0x0000000a1b21723e */ /* 0x000fe200000010ff */
[----:B------:R-:W-:Y:S01]  /*5f70*/  FMUL R3, R2, R3 ;  /* 0x0000000302037220 */ /* 0x000fe20000400000 */
[----:B0-----:R-:W-:-:S02]  /*5f80*/  LEA R12, R54, R11, 0x2 ;  /* 0x0000000b360c7211 */ /* 0x001fc400078e10ff */
[----:B------:R-:W-:Y:S01]  /*5f90*/  LEA R4, P5, R11, R68, 0x1 ;  /* 0x000000440b047211 */ /* 0x000fe200078a08ff */
[----:B------:R0:W-:Y:S01]  /*5fa0*/  STS.128 [R40+0x400], R32 ;  /* 0x0004002028007388 */ /* 0x0001e20000000c00 */
[----:B------:R-:W-:-:S03]  /*5fb0*/  FFMA.FTZ R43, R2, 1.4426950216293334961, R3 ;  /* 0x3fb8aa3b022b7823 */ /* 0x000fc60000010003 */
[----:B------:R-:W-:Y:S01]  /*5fc0*/  BAR.SYNC.DEFER_BLOCKING 0x0 ;  /* 0x0000000000007b1d */ /* 0x000fe20000010000 */
[C---:B------:R-:W-:Y:S01]  /*5fd0*/  LEA R2, P4, R5.reuse, R68, 0x1 ;  /* 0x0000004405027211 */ /* 0x040fe200078808ff */
[----:B------:R-:W-:Y:S01]  /*5fe0*/  FADD R0, R0, R43 ;  /* 0x0000002b00007221 */ /* 0x000fe20000000000 */
[----:B------:R-:W-:Y:S02]  /*5ff0*/  LEA R13, R54, R12, 0x2 ;  /* 0x0000000c360d7211 */ /* 0x000fe400078e10ff */
[----:B------:R-:W-:Y:S02]  /*6000*/  LEA.HI.X.SX32 R3, R5, R70, 0x1, P4 ;  /* 0x0000004605037211 */ /* 0x000fe400020f0eff */
[-C--:B------:R-:W-:Y:S02]  /*6010*/  LEA R16, P4, R13, R68.reuse, 0x1 ;  /* 0x000000440d107211 */ /* 0x080fe400078808ff */
[----:B------:R-:W-:Y:S02]  /*6020*/  LEA R10, P3, R12, R68, 0x1 ;  /* 0x000000440c0a7211 */ /* 0x000fe400078608ff */
[----:B------:R-:W-:-:S02]  /*6030*/  LEA R14, R54, R13, 0x2 ;  /* 0x0000000d360e7211 */ /* 0x000fc400078e10ff */
[-C--:B------:R-:W-:Y:S02]  /*6040*/  LEA.HI.X.SX32 R5, R11, R70.reuse, 0x1, P5 ;  /* 0x000000460b057211 */ /* 0x080fe400028f0eff */
[-C--:B------:R-:W-:Y:S01]  /*6050*/  LEA.HI.X.SX32 R17, R13, R70.reuse, 0x1, P4 ;  /* 0x000000460d117211 */ /* 0x080fe200020f0eff */
[----:B------:R-:W-:Y:S01]  /*6060*/  FFMA.FTZ R13, R6, R49, -0.16845393180847167969 ;  /* 0xbe2c7f30060d7423 */ /* 0x000fe20000010031 */
[----:B------:R-:W-:Y:S02]  /*6070*/  LEA.HI.X.SX32 R11, R12, R70, 0x1, P3 ;  /* 0x000000460c0b7211 */ /* 0x000fe400018f0eff */
[----:B------:R-:W-:Y:S01]  /*6080*/  LEA R12, R54, R14, 0x2 ;  /* 0x0000000e360c7211 */ /* 0x000fe200078e10ff */
[----:B------:R-:W-:Y:S01]  /*6090*/  FFMA.FTZ R13, R6, R13, 0.1716887056827545166 ;  /* 0x3e2fcf2a060d7423 */ /* 0x000fe2000001000d */
[----:B------:R-:W-:Y:S02]  /*60a0*/  LEA R18, P3, R14, R68, 0x1 ;  /* 0x000000440e127211 */ /* 0x000fe400078608ff */
[----:B------:R-:W-:Y:S01]  /*60b0*/  LEA R15, R54, R12, 0x2 ;  /* 0x0000000c360f7211 */ /* 0x000fe200078e10ff */
[----:B------:R-:W-:Y:S01]  /*60c0*/  FFMA.FTZ R13, R6, R13, -0.17900948226451873779 ;  /* 0xbe374e43060d7423 */ /* 0x000fe2000001000d */
[----:B------:R-:W-:Y:S01]  /*60d0*/  LEA.HI.X.SX32 R19, R14, R70, 0x1, P3 ;  /* 0x000000460e137211 */ /* 0x000fe200018f0eff */
[----:B------:R-:W1:Y:S01]  /*60e0*/  LDS.128 R48, [R41] ;  /* 0x0000000029307984 */ /* 0x000e620000000c00 */
[----:B------:R-:W-:Y:S01]  /*60f0*/  LEA R20, P3, R12, R68, 0x1 ;  /* 0x000000440c147211 */ /* 0x000fe200078608ff */
[----:B------:R-:W-:Y:S01]  /*6100*/  FFMA.FTZ R13, R6, R13, 0.20512372255325317383 ;  /* 0x3e520bf4060d7423 */ /* 0x000fe2000001000d */
[----:B------:R-:W-:-:S02]  /*6110*/  LEA R14, R54, R15, 0x2 ;  /* 0x0000000f360e7211 */ /* 0x000fc400078e10ff */
[----:B------:R-:W-:Y:S01]  /*6120*/  LEA.HI.X.SX32 R21, R12, R70, 0x1, P3 ;  /* 0x000000460c157211 */ /* 0x000fe200018f0eff */
[----:B------:R-:W-:Y:S01]  /*6130*/  FFMA.FTZ R29, R6, R13, -0.24046532809734344482 ;  /* 0xbe763c8b061d7423 */ /* 0x000fe2000001000d */
[CC--:B------:R-:W-:Y:S01]  /*6140*/  LEA R22, P4, R15.reuse, R68.reuse, 0x1 ;  /* 0x000000440f167211 */ /* 0x0c0fe200078808ff */
[----:B------:R-:W-:Y:S01]  /*6150*/  IMAD R27, R54, 0x4, R14 ;  /* 0x00000004361b7824 */ /* 0x000fe200078e020e */
[----:B------:R-:W-:Y:S01]  /*6160*/  LEA R24, P3, R14, R68, 0x1 ;  /* 0x000000440e187211 */ /* 0x000fe200078608ff */
[----:B------:R-:W-:Y:S01]  /*6170*/  FFMA.FTZ R29, R6, R29, 0.28857114911079406738 ;  /* 0x3e93bf99061d7423 */ /* 0x000fe2000001001d */
[-C--:B------:R-:W-:Y:S02]  /*6180*/  LEA.HI.X.SX32 R23, R15, R70.reuse, 0x1, P4 ;  /* 0x000000460f177211 */ /* 0x080fe400020f0eff */
[----:B------:R-:W-:Y:S01]  /*6190*/  LEA.HI.X.SX32 R25, R14, R70, 0x1, P3 ;  /* 0x000000460e197211 */ /* 0x000fe200018f0eff */
[----:B0-----:R-:W-:Y:S01]  /*61a0*/  FFMA.FTZ R33, R6, R29, -0.36067417263984680176 ;  /* 0xbeb8aa4906217423 */ /* 0x001fe2000001001d */
[----:B------:R0:W2:Y:S01]  /*61b0*/  LDS.128 R12, [R42] ;  /* 0x000000002a0c7984 */ /* 0x0000a20000000c00 */
[----:B------:R-:W-:-:S02]  /*61c0*/  LEA R31, R54, R27, 0x2 ;  /* 0x0000001b361f7211 */ /* 0x000fc400078e10ff */
[----:B------:R-:W-:Y:S01]  /*61d0*/  FFMA.FTZ R33, R6, R33, 0.48089820146560668945 ;  /* 0x3ef6384a06217423 */ /* 0x000fe20000010021 */
[C---:B------:R-:W-:Y:S02]  /*61e0*/  LEA R26, P3, R27.reuse, R68, 0x1 ;  /* 0x000000441b1a7211 */ /* 0x040fe400078608ff */
[----:B------:R-:W-:Y:S01]  /*61f0*/  LEA R32, R54, R31, 0x2 ;  /* 0x0000001f36207211 */ /* 0x000fe200078e10ff */
[----:B------:R-:W-:Y:S01]  /*6200*/  FFMA.FTZ R37, R6, R33, -0.72134751081466674805 ;  /* 0xbf38aa3b06257423 */ /* 0x000fe20000010021 */
[----:B------:R-:W-:Y:S02]  /*6210*/  LEA.HI.X.SX32 R27, R27, R70, 0x1, P3 ;  /* 0x000000461b1b7211 */ /* 0x000fe400018f0eff */
[----:B------:R-:W-:Y:S01]  /*6220*/  LEA R35, R54, R32, 0x2 ;  /* 0x0000002036237211 */ /* 0x000fe200078e10ff */
[----:B------:R-:W-:Y:S01]  /*6230*/  FMUL R37, R6, R37 ;  /* 0x0000002506257220 */ /* 0x000fe20000400000 */
[-C--:B------:R-:W-:Y:S02]  /*6240*/  LEA R28, P3, R31, R68.reuse, 0x1 ;  /* 0x000000441f1c7211 */ /* 0x080fe400078608ff */
[----:B------:R-:W-:Y:S01]  /*6250*/  LEA R36, R54, R35, 0x2 ;  /* 0x0000002336247211 */ /* 0x000fe200078e10ff */
[----:B------:R-:W-:Y:S01]  /*6260*/  FMUL R45, R6, R37 ;  /* 0x00000025062d7220 */ /* 0x000fe20000400000 */
[----:B------:R-:W-:-:S02]  /*6270*/  LEA R30, P4, R32, R68, 0x1 ;  /* 0x00000044201e7211 */ /* 0x000fc400078808ff */
[----:B------:R-:W-:Y:S01]  /*6280*/  LEA R39, R54, R36, 0x2 ;  /* 0x0000002436277211 */ /* 0x000fe200078e10ff */
[----:B------:R-:W-:Y:S01]  /*6290*/  FFMA.FTZ R45, R6, 1.4426950216293334961, R45 ;  /* 0x3fb8aa3b062d7823 */ /* 0x000fe2000001002d */
[----:B------:R-:W-:Y:S02]  /*62a0*/  @P2 MOV R6, 0x7f800000 ;  /* 0x7f80000000062802 */ /* 0x000fe40000000f00 */
[-C--:B------:R-:W-:Y:S01]  /*62b0*/  LEA.HI.X.SX32 R29, R31, R70.reuse, 0x1, P3 ;  /* 0x000000461f1d7211 */ /* 0x080fe200018f0eff */
[----:B------:R-:W-:Y:S01]  /*62c0*/  FADD R8, R8, R45 ;  /* 0x0000002d08087221 */ /* 0x000fe20000000000 */
[----:B------:R-:W-:Y:S01]  /*62d0*/  LEA.HI.X.SX32 R31, R32, R70, 0x1, P4 ;  /* 0x00000046201f7211 */ /* 0x000fe200020f0eff */
[----:B-1----:R1:W-:Y:S01]  /*62e0*/  STG.E.U16 [R2.64], R48 ;  /* 0x0000003002007986 */ /* 0x0023e2000c101504 */
[----:B------:R-:W-:Y:S01]  /*62f0*/  @P2 FFMA.FTZ R0, R69, R6, +INF ;  /* 0x7f80000045002423 */ /* 0x000fe20000010006 */
[----:B------:R-:W-:Y:S02]  /*6300*/  LEA R32, P3, R35, R68, 0x1 ;  /* 0x0000004423207211 */ /* 0x000fe400078608ff */
[----:B------:R-:W-:-:S02]  /*6310*/  LEA R41, R54, R39, 0x2 ;  /* 0x0000002736297211 */ /* 0x000fc400078e10ff */
[----:B------:R-:W-:Y:S02]  /*6320*/  LEA R34, P4, R36, R68, 0x1 ;  /* 0x0000004424227211 */ /* 0x000fe400078808ff */
[-C--:B------:R-:W-:Y:S02]  /*6330*/  LEA.HI.X.SX32 R33, R35, R70.reuse, 0x1, P3 ;  /* 0x0000004623217211 */ /* 0x080fe400018f0eff */
[----:B0-----:R-:W-:Y:S02]  /*6340*/  LEA R42, R54, R41, 0x2 ;  /* 0x00000029362a7211 */ /* 0x001fe400078e10ff */
[----:B-1----:R-:W-:Y:S02]  /*6350*/  PRMT R3, R48, 0x7632, R3 ;  /* 0x0000763230037816 */ /* 0x002fe40000000003 */
[----:B------:R-:W-:Y:S01]  /*6360*/  LEA.HI.X.SX32 R35, R36, R70, 0x1, P4 ;  /* 0x0000004624237211 */ /* 0x000fe200020f0eff */
[----:B--2---:R0:W-:Y:S01]  /*6370*/  STG.E.U16 [R4.64], R12 ;  /* 0x0000000c04007986 */ /* 0x0041e2000c101504 */
[----:B------:R-:W-:-:S02]  /*6380*/  PRMT R6, R12, 0x7632, R6 ;  /* 0x000076320c067816 */ /* 0x000fc40000000006 */
[-C--:B------:R-:W-:Y:S01]  /*6390*/  LEA R36, P3, R39, R68.reuse, 0x1 ;  /* 0x0000004427247211 */ /* 0x080fe200078608ff */
[----:B------:R1:W-:Y:S01]  /*63a0*/  STG.E.U16 [R10.64], R3 ;  /* 0x000000030a007986 */ /* 0x0003e2000c101504 */
[-C--:B------:R-:W-:Y:S02]  /*63b0*/  LEA R38, P4, R41, R68.reuse, 0x1 ;  /* 0x0000004429267211 */ /* 0x080fe400078808ff */
[----:B------:R-:W-:Y:S01]  /*63c0*/  LEA R40, P5, R42, R68, 0x1 ;  /* 0x000000442a287211 */ /* 0x000fe200078a08ff */
[----:B------:R2:W-:Y:S01]  /*63d0*/  STG.E.U16 [R16.64], R6 ;  /* 0x0000000610007986 */ /* 0x0005e2000c101504 */
[-C--:B------:R-:W-:Y:S02]  /*63e0*/  LEA.HI.X.SX32 R37, R39, R70.reuse, 0x1, P3 ;  /* 0x0000004627257211 */ /* 0x080fe400018f0eff */
[----:B------:R-:W-:Y:S01]  /*63f0*/  LEA.HI.X.SX32 R39, R41, R70, 0x1, P4 ;  /* 0x0000004629277211 */ /* 0x000fe200020f0eff */
[----:B------:R3:W-:Y:S01]  /*6400*/  STG.E.U16 [R18.64], R49 ;  /* 0x0000003112007986 */ /* 0x0007e2000c101504 */
[----:B0-----:R-:W-:-:S02]  /*6410*/  PRMT R5, R13, 0x7632, R5 ;  /* 0x000076320d057816 */ /* 0x001fc40000000005 */
[----:B------:R-:W-:Y:S01]  /*6420*/  PRMT R4, R14, 0x7632, R4 ;  /* 0x000076320e047816 */ /* 0x000fe20000000004 */
[----:B------:R0:W-:Y:S01]  /*6430*/  STG.E.U16 [R20.64], R13 ;  /* 0x0000000d14007986 */ /* 0x0001e2000c101504 */
[----:B-1----:R-:W-:Y:S02]  /*6440*/  PRMT R11, R49, 0x7632, R11 ;  /* 0x00007632310b7816 */ /* 0x002fe4000000000b */
[----:B------:R-:W-:Y:S02]  /*6450*/  LEA.HI.X.SX32 R41, R42, R70, 0x1, P5 ;  /* 0x000000462a297211 */ /* 0x000fe400028f0eff */
[----:B--2---:R-:W-:Y:S01]  /*6460*/  PRMT R17, R50, 0x7632, R17 ;  /* 0x0000763232117816 */ /* 0x004fe20000000011 */
[----:B------:R1:W-:Y:S01]  /*6470*/  STG.E.U16 [R22.64], R11 ;  /* 0x0000000b16007986 */ /* 0x0003e2000c101504 */
[----:B------:R-:W-:Y:S02]  /*6480*/  @P1 MOV R42, 0x7f800000 ;  /* 0x7f800000002a1802 */ /* 0x000fe40000000f00 */
[----:B---3--:R-:W-:Y:S01]  /*6490*/  PRMT R19, R51, 0x7632, R19 ;  /* 0x0000763233137816 */ /* 0x008fe20000000013 */
[----:B------:R1:W-:Y:S01]  /*64a0*/  STG.E.U16 [R24.64], R5 ;  /* 0x0000000518007986 */ /* 0x0003e2000c101504 */
[----:B------:R-:W-:Y:S01]  /*64b0*/  FSETP.NEU.AND P3, PT, R69, RZ, PT ;  /* 0x000000ff4500720b */ /* 0x000fe20003f6d000 */
[----:B------:R-:W-:Y:S01]  /*64c0*/  @P1 FFMA.FTZ R8, R71, R42, +INF ;  /* 0x7f80000047081423 */ /* 0x000fe2000001002a */
[----:B0-----:R-:W-:Y:S01]  /*64d0*/  PRMT R20, R15, 0x7632, R20 ;  /* 0x000076320f147816 */ /* 0x001fe20000000014 */
[----:B------:R1:W-:Y:S01]  /*64e0*/  STG.E.U16 [R26.64], R50 ;  /* 0x000000321a007986 */ /* 0x0003e2000c101504 */
[----:B------:R-:W-:-:S02]  /*64f0*/  FSETP.NEU.AND P2, PT, R71, RZ, PT ;  /* 0x000000ff4700720b */ /* 0x000fc40003f4d000 */
[----:B------:R-:W-:Y:S01]  /*6500*/  FSEL R0, R0, -INF , P3 ;  /* 0xff80000000007808 */ /* 0x000fe20001800000 */
[----:B------:R1:W-:Y:S01]  /*6510*/  STG.E.U16 [R28.64], R14 ;  /* 0x0000000e1c007986 */ /* 0x0003e2000c101504 */
[----:B------:R-:W-:-:S03]  /*6520*/  FSEL R8, R8, -INF , P2 ;  /* 0xff80000008087808 */ /* 0x000fc60001000000 */
[----:B------:R1:W-:Y:S01]  /*6530*/  STG.E.U16 [R30.64], R17 ;  /* 0x000000111e007986 */ /* 0x0003e2000c101504 */
[----:B------:R-:W-:Y:S01]  /*6540*/  FFMA R2, R0, 0.69314718246459960938, R7 ;  /* 0x3f31721800027823 */ /* 0x000fe20000000007 */
[----:B------:R-:W-:Y:S01]  /*6550*/  LOP3.LUT R0, R53, 0xf8, RZ, 0xc0, !PT ;  /* 0x000000f835007812 */ /* 0x000fe200078ec0ff */
[----:B------:R-:W-:Y:S01]  /*6560*/  FFMA R3, R8, 0.69314718246459960938, R9 ;  /* 0x3f31721808037823 */ /* 0x000fe20000000009 */
[----:B------:R1:W-:Y:S04]  /*6570*/  STG.E.U16 [R32.64], R4 ;  /* 0x0000000420007986 */ /* 0x0003e8000c101504 */
[----:B------:R1:W-:Y:S04]  /*6580*/  STG.E.U16 [R34.64], R51 ;  /* 0x0000003322007986 */ /* 0x0003e8000c101504 */
[----:B------:R1:W-:Y:S04]  /*6590*/  STG.E.U16 [R36.64], R15 ;  /* 0x0000000f24007986 */ /* 0x0003e8000c101504 */
[----:B------:R1:W-:Y:S04]  /*65a0*/  STG.E.U16 [R38.64], R19 ;  /* 0x0000001326007986 */ /* 0x0003e8000c101504 */
[----:B------:R1:W-:Y:S04]  /*65b0*/  STG.E.U16 [R40.64], R20 ;  /* 0x0000001428007986 */ /* 0x0003e8000c101504 */
[----:B------:R-:W-:Y:S06]  /*65c0*/  BAR.SYNC.DEFER_BLOCKING 0x0 ;  /* 0x0000000000007b1d */ /* 0x000fec0000010000 */
[----:B------:R1:W-:Y:S04]  /*65d0*/  STS.64 [R0], R2 ;  /* 0x0000000200007388 */ /* 0x0003e80000000a00 */
[----:B------:R-:W-:Y:S06]  /*65e0*/  BAR.SYNC.DEFER_BLOCKING 0x0 ;  /* 0x0000000000007b1d */ /* 0x000fec0000010000 */
[----:B------:R-:W-:Y:S05]  /*65f0*/  @P0 EXIT ;  /* 0x000000000000094d */ /* 0x000fea0003800000 */
[----:B-1----:R-:W0:Y:S01]  /*6600*/  LDS R7, [R52] ;  /* 0x0000000034077984 */ /* 0x002e220000000800 */
[----:B------:R-:W-:Y:S01]  /*6610*/  IMAD R0, R78, c[0x0][0x1cc], RZ ;  /* 0x000073004e007a24 */ /* 0x000fe200078e02ff */
[C---:B------:R-:W-:Y:S01]  /*6620*/  SHF.L.U32 R3, R76.reuse, 0x2, RZ ;  /* 0x000000024c037819 */ /* 0x040fe200000006ff */
[----:B------:R-:W-:-:S03]  /*6630*/  IMAD.HI R5, R76, 0x4, RZ ;  /* 0x000000044c057827 */ /* 0x000fc600078e02ff */
[C---:B------:R-:W-:Y:S01]  /*6640*/  SHF.L.U32 R2, R0.reuse, 0x2, RZ ;  /* 0x0000000200027819 */ /* 0x040fe200000006ff */
[----:B------:R-:W-:-:S03]  /*6650*/  IMAD.HI R0, R0, 0x4, RZ ;  /* 0x0000000400007827 */ /* 0x000fc600078e02ff */
[----:B------:R-:W-:-:S04]  /*6660*/  IADD3 R2, P0, P1, R3, c[0x0][0x180], R2 ;  /* 0x0000600003027a10 */ /* 0x000fc8000791e002 */
[----:B------:R-:W-:-:S05]  /*6670*/  IADD3.X R3, R5, c[0x0][0x184], R0, P0, P1 ;  /* 0x0000610005037a10 */ /* 0x000fca00007e2400 */
[----:B0-----:R-:W-:Y:S01]  /*6680*/  STG.E [R2.64], R7 ;  /* 0x0000000702007986 */ /* 0x001fe2000c101904 */
[----:B------:R-:W-:Y:S05]  /*6690*/  EXIT ;  /* 0x000000000000794d */ /* 0x000fea0003800000 */
.L_x_2:
[----:B------:R-:W-:-:S00]  /*66a0*/  BRA `(.L_x_2) ;  /* 0xfffffff000007947 */ /* 0x000fc0000383ffff */
[----:B------:R-:W-:-:S00]  /*66b0*/  NOP ;  /* 0x0000000000007918 */ /* 0x000fc00000000000 */
        /* <DEDUP_REMOVED lines=12> */
.L_x_3:


//--------------------- .nv.global.init           --------------------------
	.section	.nv.global.init,"aw",@progbits
.nv.global.init:
	.type		_$_str,@object
	.size		_$_str,(.L_0 - _$_str)
_$_str:
        /*0000*/ 	.byte	0x5f, 0x5f, 0x43, 0x55, 0x44, 0x41, 0x5f, 0x46, 0x54, 0x5a, 0x00
.L_0:


//--------------------- .nv.shared.attn_fwd       --------------------------
	.section	.nv.shared.attn_fwd,"aw",@nobits
	.sectionflags	@""
	.align	16
